# CuTe-DSL kernel — source=cudnn_frontend_dsl family=gemm_swiglu
# config = {"ab_dtype": "Float8E4M3FN", "c_dtype": "BFloat16", "mma_mn": [256, 128], "cluster_mn": [2, 1]}


// ===== COMPILED SASS (sm_100a) =====

	.target	sm_100a

	.elftype	@"ET_EXEC"


//--------------------- .note.nv.tkinfo           --------------------------
	.section	.note.nv.tkinfo,"",@"SHT_NOTE"
	.sectionflags	@"SHF_NOTE_NV_TKINFO"
	.tkinfo
        /*0018*/ 	.word	0x00000081
        /*0030*/ 	.string	""
        /*0030*/ 	.string	"ptxas"
        /*0030*/ 	.string	"Cuda compilation tools, release 12.9, V12.9.83"
        /*0030*/ 	.string	"Build system must define TOOLS_VERSION_EXTENDED"
        /*0030*/ 	.string	"-O 3 -arch sm_100a "



//--------------------- .note.nv.cuver            --------------------------
	.section	.note.nv.cuver,"",@"SHT_NOTE"
	.sectionflags	@"SHF_NOTE_NV_CUVER"
        /*0018*/ 	.short	0x0001
        /*001a*/ 	.short	0x0064
        /*001c*/ 	.short	0x0001
        /*001e*/ 	.short	0x0000
        /*0020*/ 	.short	0x0001
        /*0022*/ 	.short	0x0000


//--------------------- .nv.info                  --------------------------
	.section	.nv.info,"",@"SHT_CUDA_INFO"
	.align	4


	//----- nvinfo : EIATTR_REGCOUNT
	.align		4
        /*0000*/ 	.byte	0x04, 0x2f
        /*0002*/ 	.short	(.L_6 - .L_5)
	.align		4
.L_5:
        /*0004*/ 	.word	index@(kernel_cutlass_kernel_cudnngemm_swigludense_gemm_persistent_swigluPersistentDenseGemmKernel_object_at__TiledMMA_ThrLayoutVMNK21111000_PermutationMNK____MMAAtom_ThrID21_ShapeMNK25612832_TV_0)
        /*0008*/ 	.word	0x00000061


	//----- nvinfo : EIATTR_FRAME_SIZE
	.align		4
.L_6:
        /*000c*/ 	.byte	0x04, 0x11
        /*000e*/ 	.short	(.L_8 - .L_7)
	.align		4
.L_7:
        /*0010*/ 	.word	index@($__internal_2_$__cuda_sm10x_tcgen05_guardrail_trap_unallocated_columns_being_dealloced)
        /*0014*/ 	.word	0x00000000


	//----- nvinfo : EIATTR_FRAME_SIZE
	.align		4
.L_8:
        /*0018*/ 	.byte	0x04, 0x11
        /*001a*/ 	.short	(.L_10 - .L_9)
	.align		4
.L_9:
        /*001c*/ 	.word	index@($__internal_1_$__cuda_sm10x_tcgen05_guardrail_trap_phase_invalid_during_alloc)
        /*0020*/ 	.word	0x00000000


	//----- nvinfo : EIATTR_FRAME_SIZE
	.align		4
.L_10:
        /*0024*/ 	.byte	0x04, 0x11
        /*0026*/ 	.short	(.L_12 - .L_11)
	.align		4
.L_11:
        /*0028*/ 	.word	index@($__internal_0_$__cuda_sm10x_tcgen05_guardrail_trap_col_being_dealloced_not_returned_by_alloc)
        /*002c*/ 	.word	0x00000000


	//----- nvinfo : EIATTR_FRAME_SIZE
	.align		4
.L_12:
        /*0030*/ 	.byte	0x04, 0x11
        /*0032*/ 	.short	(.L_14 - .L_13)
	.align		4
.L_13:
        /*0034*/ 	.word	index@(kernel_cutlass_kernel_cudnngemm_swigludense_gemm_persistent_swigluPersistentDenseGemmKernel_object_at__TiledMMA_ThrLayoutVMNK21111000_PermutationMNK____MMAAtom_ThrID21_ShapeMNK25612832_TV_0)
        /*0038*/ 	.word	0x00000000


	//----- nvinfo : EIATTR_MIN_STACK_SIZE
	.align		4
.L_14:
        /*003c*/ 	.byte	0x04, 0x12
        /*003e*/ 	.short	(.L_16 - .L_15)
	.align		4
.L_15:
        /*0040*/ 	.word	index@(kernel_cutlass_kernel_cudnngemm_swigludense_gemm_persistent_swigluPersistentDenseGemmKernel_object_at__TiledMMA_ThrLayoutVMNK21111000_PermutationMNK____MMAAtom_ThrID21_ShapeMNK25612832_TV_0)
        /*0044*/ 	.word	0x00000000
.L_16:


//--------------------- .nv.info.kernel_cutlass_kernel_cudnngemm_swigludense_gemm_persistent_swigluPersistentDenseGemmKernel_object_at__TiledMMA_ThrLayoutVMNK21111000_PermutationMNK____MMAAtom_ThrID21_ShapeMNK25612832_TV_0 --------------------------
	.section	.nv.info.kernel_cutlass_kernel_cudnngemm_swigludense_gemm_persistent_swigluPersistentDenseGemmKernel_object_at__TiledMMA_ThrLayoutVMNK21111000_PermutationMNK____MMAAtom_ThrID21_ShapeMNK25612832_TV_0,"",@"SHT_CUDA_INFO"
	.sectionflags	@""
	.align	4


	//----- nvinfo : EIATTR_CUDA_API_VERSION
	.align		4
        /*0000*/ 	.byte	0x04, 0x37
        /*0002*/ 	.short	(.L_18 - .L_17)
.L_17:
        /*0004*/ 	.word	0x00000081


	//----- nvinfo : EIATTR_KPARAM_INFO
	.align		4
.L_18:
        /*0008*/ 	.byte	0x04, 0x17
        /*000a*/ 	.short	(.L_20 - .L_19)
.L_19:
        /*000c*/ 	.word	0x00000000
        /*0010*/ 	.short	0x0008
        /*0012*/ 	.short	0x0264
        /*0014*/ 	.byte	0x00, 0xf0, 0x11, 0x00


	//----- nvinfo : EIATTR_KPARAM_INFO
	.align		4
.L_20:
        /*0018*/ 	.byte	0x04, 0x17
        /*001a*/ 	.short	(.L_22 - .L_21)
.L_21:
        /*001c*/ 	.word	0x00000000
        /*0020*/ 	.short	0x0007
        /*0022*/ 	.short	0x0258
        /*0024*/ 	.byte	0x00, 0xf0, 0x31, 0x00


	//----- nvinfo : EIATTR_KPARAM_INFO
	.align		4
.L_22:
        /*0028*/ 	.byte	0x04, 0x17
        /*002a*/ 	.short	(.L_24 - .L_23)
.L_23:
        /*002c*/ 	.word	0x00000000
        /*0030*/ 	.short	0x0006
        /*0032*/ 	.short	0x024c
        /*0034*/ 	.byte	0x00, 0xf0, 0x31, 0x00


	//----- nvinfo : EIATTR_KPARAM_INFO
	.align		4
.L_24:
        /*0038*/ 	.byte	0x04, 0x17
        /*003a*/ 	.short	(.L_26 - .L_25)
.L_25:
        /*003c*/ 	.word	0x00000000
        /*0040*/ 	.short	0x0005
        /*0042*/ 	.short	0x0240
        /*0044*/ 	.byte	0x00, 0xf0, 0x31, 0x00


	//----- nvinfo : EIATTR_KPARAM_INFO
	.align		4
.L_26:
        /*0048*/ 	.byte	0x04, 0x17
        /*004a*/ 	.short	(.L_28 - .L_27)
.L_27:
        /*004c*/ 	.word	0x00000000
        /*0050*/ 	.short	0x0004
        /*0052*/ 	.short	0x01c0
        /*0054*/ 	.byte	0x00, 0xf0, 0x01, 0x02


	//----- nvinfo : EIATTR_KPARAM_INFO
	.align		4
.L_28:
        /*0058*/ 	.byte	0x04, 0x17
        /*005a*/ 	.short	(.L_30 - .L_29)
.L_29:
        /*005c*/ 	.word	0x00000000
        /*0060*/ 	.short	0x0003
        /*0062*/ 	.short	0x0140
        /*0064*/ 	.byte	0x00, 0xf0, 0x01, 0x02


	//----- nvinfo : EIATTR_KPARAM_INFO
	.align		4
.L_30:
        /*0068*/ 	.byte	0x04, 0x17
        /*006a*/ 	.short	(.L_32 - .L_31)
.L_31:
        /*006c*/ 	.word	0x00000000
        /*0070*/ 	.short	0x0002
        /*0072*/ 	.short	0x00c0
        /*0074*/ 	.byte	0x00, 0xf0, 0x01, 0x02


	//----- nvinfo : EIATTR_KPARAM_INFO
	.align		4
.L_32:
        /*0078*/ 	.byte	0x04, 0x17
        /*007a*/ 	.short	(.L_34 - .L_33)
.L_33:
        /*007c*/ 	.word	0x00000000
        /*0080*/ 	.short	0x0001
        /*0082*/ 	.short	0x0040
        /*0084*/ 	.byte	0x00, 0xf0, 0x01, 0x02


	//----- nvinfo : EIATTR_KPARAM_INFO
	.align		4
.L_34:
        /*0088*/ 	.byte	0x04, 0x17
        /*008a*/ 	.short	(.L_36 - .L_35)
.L_35:
        /*008c*/ 	.word	0x00000000
        /*0090*/ 	.short	0x0000
        /*0092*/ 	.short	0x0000
        /*0094*/ 	.byte	0x00, 0xf0, 0x0d, 0x00


	//----- nvinfo : EIATTR_AT_ENTRY_FRAGMENTS
	.align		4
.L_36:
        /*0098*/ 	.byte	0x04, 0x4f
        /*009a*/ 	.short	(.L_38 - .L_37)


	//   ....[0]....
.L_37:
        /*009c*/ 	.word	0x00000004


	//   ....[1]....
        /*00a0*/ 	.word	0x00000005


	//----- nvinfo : EIATTR_RESERVED_SMEM_USED
	.align		4
.L_38:
        /*00a4*/ 	.byte	0x01, 0x41
	.zero		2


	//----- nvinfo : EIATTR_SPARSE_MMA_MASK
	.align		4
        /*00a8*/ 	.byte	0x03, 0x50
        /*00aa*/ 	.short	0x0000


	//----- nvinfo : EIATTR_TCGEN05_2CTA_USED
	.align		4
        /*00ac*/ 	.byte	0x01, 0x52
	.zero		2


	//----- nvinfo : EIATTR_MAXREG_COUNT
	.align		4
        /*00b0*/ 	.byte	0x03, 0x1b
        /*00b2*/ 	.short	0x00ff


	//----- nvinfo : EIATTR_NUM_BARRIERS
	.align		4
        /*00b4*/ 	.byte	0x02, 0x4c
        /*00b6*/ 	.byte	0x03
	.zero		1


	//----- nvinfo : EIATTR_INT_WARP_WIDE_INSTR_OFFSETS
	.align		4
        /*00b8*/ 	.byte	0x04, 0x31
        /*00ba*/ 	.short	(.L_40 - .L_39)


	//   ....[0]....
.L_39:
        /*00bc*/ 	.word	0x000045d0


	//   ....[1]....
        /*00c0*/ 	.word	0x00004600


	//----- nvinfo : EIATTR_COOP_GROUP_MASK_REGIDS
	.align		4
.L_40:
        /*00c4*/ 	.byte	0x04, 0x29
        /*00c6*/ 	.short	(.L_42 - .L_41)


	//   ....[0]....
.L_41:
        /*00c8*/ 	.word	0xffffffff


	//   ....[1]....
        /*00cc*/ 	.word	0xffffffff


	//   ....[2]....
        /*00d0*/ 	.word	0xffffffff


	//   ....[3]....
        /*00d4*/ 	.word	0xffffffff


	//   ....[4]....
        /*00d8*/ 	.word	0xffffffff


	//   ....[5]....
        /*00dc*/ 	.word	0xffffffff


	//   ....[6]....
        /*00e0*/ 	.word	0xffffffff


	//----- nvinfo : EIATTR_COOP_GROUP_INSTR_OFFSETS
	.align		4
.L_42:
        /*00e4*/ 	.byte	0x04, 0x28
        /*00e6*/ 	.short	(.L_44 - .L_43)


	//   ....[0]....
.L_43:
        /*00e8*/ 	.word	0x000003d0


	//   ....[1]....
        /*00ec*/ 	.word	0x00000580


	//   ....[2]....
        /*00f0*/ 	.word	0x000006d0


	//   ....[3]....
        /*00f4*/ 	.word	0x00001b30


	//   ....[4]....
        /*00f8*/ 	.word	0x00002140


	//   ....[5]....
        /*00fc*/ 	.word	0x00004450


	//   ....[6]....
        /*0100*/ 	.word	0x000046b0


	//----- nvinfo : EIATTR_VRC_CTA_INIT_COUNT
	.align		4
.L_44:
        /*0104*/ 	.byte	0x02, 0x4a
        /*0106*/ 	.byte	0x80
	.zero		1


	//----- nvinfo : EIATTR_MBARRIER_INSTR_OFFSETS
	.align		4
        /*0108*/ 	.byte	0x04, 0x39
        /*010a*/ 	.short	(.L_46 - .L_45)


	//   ....[0]....
.L_45:
        /*010c*/ 	.word	0x000002a0
        /*0110*/ 	.word	0x000000ff
        /*0114*/ 	.word	0x00000000
        /*0118*/ 	.short	0x0100
        /*011a*/ 	.byte	0x06
	.zero		1


	//   ....[1]....
        /*011c*/ 	.word	0x000002b0
        /*0120*/ 	.word	0x000000ff
        /*0124*/ 	.word	0x00000008
        /*0128*/ 	.short	0x0100
        /*012a*/ 	.byte	0x06
	.zero		1


	//   ....[2]....
        /*012c*/ 	.word	0x000002c0
        /*0130*/ 	.word	0x000000ff
        /*0134*/ 	.word	0x00000010
        /*0138*/ 	.short	0x0100
        /*013a*/ 	.byte	0x06
	.zero		1


	//   ....[3]....
        /*013c*/ 	.word	0x000002d0
        /*0140*/ 	.word	0x000000ff
        /*0144*/ 	.word	0x00000018
        /*0148*/ 	.short	0x0100
        /*014a*/ 	.byte	0x06
	.zero		1


	//   ....[4]....
        /*014c*/ 	.word	0x000002e0
        /*0150*/ 	.word	0x000000ff
        /*0154*/ 	.word	0x00000020
        /*0158*/ 	.short	0x0100
        /*015a*/ 	.byte	0x06
	.zero		1


	//   ....[5]....
        /*015c*/ 	.word	0x000002f0
        /*0160*/ 	.word	0x000000ff
        /*0164*/ 	.word	0x00000028
        /*0168*/ 	.short	0x0100
        /*016a*/ 	.byte	0x06
	.zero		1


	//   ....[6]....
        /*016c*/ 	.word	0x00000300
        /*0170*/ 	.word	0x000000ff
        /*0174*/ 	.word	0x00000030
        /*0178*/ 	.short	0x0100
        /*017a*/ 	.byte	0x06
	.zero		1


	//   ....[7]....
        /*017c*/ 	.word	0x00000310
        /*0180*/ 	.word	0x000000ff
        /*0184*/ 	.word	0x00000038
        /*0188*/ 	.short	0x0100
        /*018a*/ 	.byte	0x06
	.zero		1


	//   ....[8]....
        /*018c*/ 	.word	0x00000320
        /*0190*/ 	.word	0x000000ff
        /*0194*/ 	.word	0x00000040
        /*0198*/ 	.short	0x0100
        /*019a*/ 	.byte	0x06
	.zero		1


	//   ....[9]....
        /*019c*/ 	.word	0x00000330
        /*01a0*/ 	.word	0x000000ff
        /*01a4*/ 	.word	0x00000048
        /*01a8*/ 	.short	0x0100
        /*01aa*/ 	.byte	0x06
	.zero		1


	//   ....[10]....
        /*01ac*/ 	.word	0x00000340
        /*01b0*/ 	.word	0x000000ff
        /*01b4*/ 	.word	0x00000050
        /*01b8*/ 	.short	0x0100
        /*01ba*/ 	.byte	0x06
	.zero		1


	//   ....[11]....
        /*01bc*/ 	.word	0x00000350
        /*01c0*/ 	.word	0x000000ff
        /*01c4*/ 	.word	0x00000058
        /*01c8*/ 	.short	0x0100
        /*01ca*/ 	.byte	0x06
	.zero		1


	//   ....[12]....
        /*01cc*/ 	.word	0x00000360
        /*01d0*/ 	.word	0x000000ff
        /*01d4*/ 	.word	0x00000060
        /*01d8*/ 	.short	0x0100
        /*01da*/ 	.byte	0x06
	.zero		1


	//   ....[13]....
        /*01dc*/ 	.word	0x00000370
        /*01e0*/ 	.word	0x000000ff
        /*01e4*/ 	.word	0x00000068
        /*01e8*/ 	.short	0x0100
        /*01ea*/ 	.byte	0x06
	.zero		1


	//   ....[14]....
        /*01ec*/ 	.word	0x000004f0
        /*01f0*/ 	.word	0x000000ff
        /*01f4*/ 	.word	0x00000070
        /*01f8*/ 	.short	0x0100
        /*01fa*/ 	.byte	0x07
	.zero		1


	//   ....[15]....
        /*01fc*/ 	.word	0x00000500
        /*0200*/ 	.word	0x000000ff
        /*0204*/ 	.word	0x00000078
        /*0208*/ 	.short	0x0100
        /*020a*/ 	.byte	0x07
	.zero		1


	//   ....[16]....
        /*020c*/ 	.word	0x00000510
        /*0210*/ 	.word	0x000000ff
        /*0214*/ 	.word	0x00000080
        /*0218*/ 	.short	0x0100
        /*021a*/ 	.byte	0x07
	.zero		1


	//   ....[17]....
        /*021c*/ 	.word	0x00000520
        /*0220*/ 	.word	0x000000ff
        /*0224*/ 	.word	0x00000088
        /*0228*/ 	.short	0x0100
        /*022a*/ 	.byte	0x07
	.zero		1


	//   ....[18]....
        /*022c*/ 	.word	0x00000670
        /*0230*/ 	.word	0x000000ff
        /*0234*/ 	.word	0x00000090
        /*0238*/ 	.short	0x0100
        /*023a*/ 	.byte	0x06
	.zero		1


	//   ....[19]....
        /*023c*/ 	.word	0x00000ad0
        /*0240*/ 	.word	0x000000ff
        /*0244*/ 	.word	0x00000038
        /*0248*/ 	.short	0x010a
        /*024a*/ 	.byte	0x06
	.zero		1


	//   ....[20]....
        /*024c*/ 	.word	0x00000c10
        /*0250*/ 	.word	0x000000ff
        /*0254*/ 	.word	0x00000038
        /*0258*/ 	.short	0x010a
        /*025a*/ 	.byte	0x09
	.zero		1


	//   ....[21]....
        /*025c*/ 	.word	0x00000de0
        /*0260*/ 	.word	0x000000ff
        /*0264*/ 	.word	0x00000038
        /*0268*/ 	.short	0x010a
        /*026a*/ 	.byte	0x1e
	.zero		1


	//   ....[22]....
        /*026c*/ 	.word	0x000011b0
        /*0270*/ 	.word	0x000000ff
        /*0274*/ 	.word	0x00000038
        /*0278*/ 	.short	0x010a
        /*027a*/ 	.byte	0x05
	.zero		1


	//   ....[23]....
        /*027c*/ 	.word	0x000015f0
        /*0280*/ 	.word	0x000000ff
        /*0284*/ 	.word	0x00000000
        /*0288*/ 	.short	0x010a
        /*028a*/ 	.byte	0x0a
	.zero		1


	//   ....[24]....
        /*028c*/ 	.word	0x00001600
        /*0290*/ 	.word	0x000000ff
        /*0294*/ 	.word	0x00000080
        /*0298*/ 	.short	0x010a
        /*029a*/ 	.byte	0x06
	.zero		1


	//   ....[25]....
        /*029c*/ 	.word	0x00001790
        /*02a0*/ 	.word	0x000000ff
        /*02a4*/ 	.word	0x00000000
        /*02a8*/ 	.short	0x010a
        /*02aa*/ 	.byte	0x05
	.zero		1


	//   ....[26]....
        /*02ac*/ 	.word	0x00001900
        /*02b0*/ 	.word	0x000000ff
        /*02b4*/ 	.word	0x00000000
        /*02b8*/ 	.short	0x010a
        /*02ba*/ 	.byte	0x0a
	.zero		1


	//   ....[27]....
        /*02bc*/ 	.word	0x00001ab0
        /*02c0*/ 	.word	0x00000000
        /*02c4*/ 	.word	0x00000080
        /*02c8*/ 	.short	0x010a
        /*02ca*/ 	.byte	0xff
	.zero		1


	//   ....[28]....
        /*02cc*/ 	.word	0x00001db0
        /*02d0*/ 	.word	0x00000000
        /*02d4*/ 	.word	0x00000000
        /*02d8*/ 	.short	0x010a
        /*02da*/ 	.byte	0xff
	.zero		1


	//   ....[29]....
        /*02dc*/ 	.word	0x00001dd0
        /*02e0*/ 	.word	0x00000000
        /*02e4*/ 	.word	0x00000000
        /*02e8*/ 	.short	0x010a
        /*02ea*/ 	.byte	0xff
	.zero		1


	//   ....[30]....
        /*02ec*/ 	.word	0x00001fb0
        /*02f0*/ 	.word	0x00000008
        /*02f4*/ 	.word	0x00000000
        /*02f8*/ 	.short	0x010a
        /*02fa*/ 	.byte	0xff
	.zero		1


	//   ....[31]....
        /*02fc*/ 	.word	0x00001fd0
        /*0300*/ 	.word	0x00000008
        /*0304*/ 	.word	0x00000000
        /*0308*/ 	.short	0x010a
        /*030a*/ 	.byte	0xff
	.zero		1


	//   ....[32]....
        /*030c*/ 	.word	0x000020c0
        /*0310*/ 	.word	0x00000008
        /*0314*/ 	.word	0x00000000
        /*0318*/ 	.short	0x0101
        /*031a*/ 	.byte	0xff
	.zero		1


	//   ....[33]....
        /*031c*/ 	.word	0x000027a0
        /*0320*/ 	.word	0x000000ff
        /*0324*/ 	.word	0x00000070
        /*0328*/ 	.short	0x010a
        /*032a*/ 	.byte	0x1a
	.zero		1


	//   ....[34]....
        /*032c*/ 	.word	0x00004110
        /*0330*/ 	.word	0x000000ff
        /*0334*/ 	.word	0x00000000
        /*0338*/ 	.short	0x0101
        /*033a*/ 	.byte	0x1a
	.zero		1


	//   ....[35]....
        /*033c*/ 	.word	0x00004420
        /*0340*/ 	.word	0x00000005
        /*0344*/ 	.word	0x00000000
        /*0348*/ 	.short	0x0101
        /*034a*/ 	.byte	0xff
	.zero		1


	//   ....[36]....
        /*034c*/ 	.word	0x00004430
        /*0350*/ 	.word	0x00000002
        /*0354*/ 	.word	0x00000090
        /*0358*/ 	.short	0x010a
        /*035a*/ 	.byte	0xff
	.zero		1


	//   ....[37]....
        /*035c*/ 	.word	0x00004710
        /*0360*/ 	.word	0x00000000
        /*0364*/ 	.word	0x00000038
        /*0368*/ 	.short	0x010a
        /*036a*/ 	.byte	0xff
	.zero		1


	//   ....[38]....
        /*036c*/ 	.word	0x00004790
        /*0370*/ 	.word	0x00000000
        /*0374*/ 	.word	0x00000038
        /*0378*/ 	.short	0x010a
        /*037a*/ 	.byte	0xff
	.zero		1


	//   ....[39]....
        /*037c*/ 	.word	0x00004800
        /*0380*/ 	.word	0x00000000
        /*0384*/ 	.word	0x00000080
        /*0388*/ 	.short	0x010a
        /*038a*/ 	.byte	0xff
	.zero		1


	//   ....[40]....
        /*038c*/ 	.word	0x00004880
        /*0390*/ 	.word	0x00000000
        /*0394*/ 	.word	0x00000000
        /*0398*/ 	.short	0x010a
        /*039a*/ 	.byte	0xff
	.zero		1


	//   ....[41]....
        /*039c*/ 	.word	0x000048e0
        /*03a0*/ 	.word	0x00000000
        /*03a4*/ 	.word	0x00000080
        /*03a8*/ 	.short	0x010a
        /*03aa*/ 	.byte	0xff
	.zero		1


	//   ....[42]....
        /*03ac*/ 	.word	0x00004940
        /*03b0*/ 	.word	0x00000000
        /*03b4*/ 	.word	0x00000000
        /*03b8*/ 	.short	0x010a
        /*03ba*/ 	.byte	0xff
	.zero		1


	//   ....[43]....
        /*03bc*/ 	.word	0x000049a0
        /*03c0*/ 	.word	0x00000008
        /*03c4*/ 	.word	0x00000000
        /*03c8*/ 	.short	0x010a
        /*03ca*/ 	.byte	0xff
	.zero		1


	//   ....[44]....
        /*03cc*/ 	.word	0x00004a10
        /*03d0*/ 	.word	0x00000004
        /*03d4*/ 	.word	0x00000070
        /*03d8*/ 	.short	0x010a
        /*03da*/ 	.byte	0xff
	.zero		1


	//   ....[45]....
        /*03dc*/ 	.word	0x00004a60
        /*03e0*/ 	.word	0x00000002
        /*03e4*/ 	.word	0x00000090
        /*03e8*/ 	.short	0x010a
        /*03ea*/ 	.byte	0xff
	.zero		1


	//----- nvinfo : EIATTR_NUM_MBARRIERS
	.align		4
.L_46:
        /*03ec*/ 	.byte	0x03, 0x38
        /*03ee*/ 	.short	0x0013


	//----- nvinfo : EIATTR_EXIT_INSTR_OFFSETS
	.align		4
        /*03f0*/ 	.byte	0x04, 0x1c
        /*03f2*/ 	.short	(.L_48 - .L_47)


	//   ....[0]....
.L_47:
        /*03f4*/ 	.word	0x00001af0


	//   ....[1]....
        /*03f8*/ 	.word	0x000046d0


	//----- nvinfo : EIATTR_REQNTID
	.align		4
.L_48:
        /*03fc*/ 	.byte	0x04, 0x10
        /*03fe*/ 	.short	(.L_50 - .L_49)
.L_49:
        /*0400*/ 	.word	0x000000c0
        /*0404*/ 	.word	0x00000001
        /*0408*/ 	.word	0x00000001


	//----- nvinfo : EIATTR_CRS_STACK_SIZE
	.align		4
.L_50:
        /*040c*/ 	.byte	0x04, 0x1e
        /*040e*/ 	.short	(.L_52 - .L_51)
.L_51:
        /*0410*/ 	.word	0x00000000


	//----- nvinfo : EIATTR_CBANK_PARAM_SIZE
	.align		4
.L_52:
        /*0414*/ 	.byte	0x03, 0x19
        /*0416*/ 	.short	0x0268


	//----- nvinfo : EIATTR_PARAM_CBANK
	.align		4
        /*0418*/ 	.byte	0x04, 0x0a
        /*041a*/ 	.short	(.L_54 - .L_53)
	.align		4
.L_53:
        /*041c*/ 	.word	index@(.nv.constant0.kernel_cutlass_kernel_cudnngemm_swigludense_gemm_persistent_swigluPersistentDenseGemmKernel_object_at__TiledMMA_ThrLayoutVMNK21111000_PermutationMNK____MMAAtom_ThrID21_ShapeMNK25612832_TV_0)
        /*0420*/ 	.short	0x0380
        /*0422*/ 	.short	0x0268


	//----- nvinfo : EIATTR_SW_WAR
	.align		4
.L_54:
        /*0424*/ 	.byte	0x04, 0x36
        /*0426*/ 	.short	(.L_56 - .L_55)
.L_55:
        /*0428*/ 	.word	0x00000008
.L_56:


//--------------------- .nv.compat                --------------------------
	.section	.nv.compat,"",@"SHT_CUDA_COMPAT_INFO"
	.align	4
        /*0000*/ 	.byte	0x02, 0x02, 0x02, 0x00, 0x02, 0x05, 0x05, 0x00, 0x02, 0x03, 0x01, 0x00, 0x02, 0x06, 0x01, 0x00


//--------------------- .nv.callgraph             --------------------------
	.section	.nv.callgraph,"",@"SHT_CUDA_CALLGRAPH"
	.align	4
	.sectionentsize	8
	.align		4
        /*0000*/ 	.word	0x00000000
	.align		4
        /*0004*/ 	.word	0xffffffff
	.align		4
        /*0008*/ 	.word	0x00000000
	.align		4
        /*000c*/ 	.word	0xfffffffe
	.align		4
        /*0010*/ 	.word	0x00000000
	.align		4
        /*0014*/ 	.word	0xfffffffd
	.align		4
        /*0018*/ 	.word	0x00000000
	.align		4
        /*001c*/ 	.word	0xfffffffc


//--------------------- .text.kernel_cutlass_kernel_cudnngemm_swigludense_gemm_persistent_swigluPersistentDenseGemmKernel_object_at__TiledMMA_ThrLayoutVMNK21111000_PermutationMNK____MMAAtom_ThrID21_ShapeMNK25612832_TV_0 --------------------------
	.section	.text.kernel_cutlass_kernel_cudnngemm_swigludense_gemm_persistent_swigluPersistentDenseGemmKernel_object_at__TiledMMA_ThrLayoutVMNK21111000_PermutationMNK____MMAAtom_ThrID21_ShapeMNK25612832_TV_0,"ax",@progbits
	.align	128
        .global         kernel_cutlass_kernel_cudnngemm_swigludense_gemm_persistent_swigluPersistentDenseGemmKernel_object_at__TiledMMA_ThrLayoutVMNK21111000_PermutationMNK____MMAAtom_ThrID21_ShapeMNK25612832_TV_0
        .type           kernel_cutlass_kernel_cudnngemm_swigludense_gemm_persistent_swigluPersistentDenseGemmKernel_object_at__TiledMMA_ThrLayoutVMNK21111000_PermutationMNK____MMAAtom_ThrID21_ShapeMNK25612832_TV_0,@function
        .size           kernel_cutlass_kernel_cudnngemm_swigludense_gemm_persistent_swigluPersistentDenseGemmKernel_object_at__TiledMMA_ThrLayoutVMNK21111000_PermutationMNK____MMAAtom_ThrID21_ShapeMNK25612832_TV_0,(.L_x_71 - kernel_cutlass_kernel_cudnngemm_swigludense_gemm_persistent_swigluPersistentDenseGemmKernel_object_at__TiledMMA_ThrLayoutVMNK21111000_PermutationMNK____MMAAtom_ThrID21_ShapeMNK25612832_TV_0)
        .other          kernel_cutlass_kernel_cudnngemm_swigludense_gemm_persistent_swigluPersistentDenseGemmKernel_object_at__TiledMMA_ThrLayoutVMNK21111000_PermutationMNK____MMAAtom_ThrID21_ShapeMNK25612832_TV_0,@"STO_CUDA_ENTRY STV_DEFAULT"
kernel_cutlass_kernel_cudnngemm_swigludense_gemm_persistent_swigluPersistentDenseGemmKernel_object_at__TiledMMA_ThrLayoutVMNK21111000_PermutationMNK____MMAAtom_ThrID21_ShapeMNK25612832_TV_0:
.text.kernel_cutlass_kernel_cudnngemm_swigludense_gemm_persistent_swigluPersistentDenseGemmKernel_object_at__TiledMMA_ThrLayoutVMNK21111000_PermutationMNK____MMAAtom_ThrID21_ShapeMNK25612832_TV_0:
[----:B------:R-:W1:Y:S01]  /*0000*/  LDC R1, c[0x0][0x37c] ;  /* 0x0000df00ff017b82 */ /* 0x000e620000000800 */
[----:B------:R-:W2:Y:S07]  /*0010*/  S2R R4, SR_TID.X ;  /* 0x0000000000047919 */ /* 0x000eae0000002100 */
[----:B------:R-:W3:Y:S01]  /*0020*/  S2UR UR4, SR_CgaCtaId ;  /* 0x00000000000479c3 */ /* 0x000ee20000008800 */
[----:B------:R-:W4:Y:S01]  /*0030*/  LDCU.U8 UR7, c[0x0][0x382] ;  /* 0x00007040ff0777ac */ /* 0x000f220008000000 */
[----:B------:R-:W5:Y:S06]  /*0040*/  LDCU.U8 UR6, c[0x0][0x381] ;  /* 0x00007020ff0677ac */ /* 0x000f6c0008000000 */
[----:B------:R-:W2:Y:S01]  /*0050*/  S2UR UR22, SR_CTAID.X ;  /* 0x00000000001679c3 */ /* 0x000ea20000002500 */
[----:B------:R-:W2:Y:S01]  /*0060*/  LDCU UR5, c[0x0][0x36c] ;  /* 0x00006d80ff0577ac */ /* 0x000ea20008000800 */
[----:B----4-:R-:W-:-:S02]  /*0070*/  ULOP3.LUT UR7, UR7, 0x1, URZ, 0xc0, !UPT ;  /* 0x0000000107077892 */ /* 0x010fc4000f8ec0ff */
[----:B-----5:R-:W-:Y:S02]  /*0080*/  ULOP3.LUT UR6, UR6, 0x1, URZ, 0xc0, !UPT ;  /* 0x0000000106067892 */ /* 0x020fe4000f8ec0ff */
[----:B---3--:R-:W-:Y:S02]  /*0090*/  ULEA.HI UR13, UR4, UR4, URZ, 0x1 ;  /* 0x00000004040d7291 */ /* 0x008fe4000f8f08ff */
[----:B--2---:R-:W-:Y:S02]  /*00a0*/  UISETP.EQ.U32.AND UP2, UPT, UR5, 0x1, UPT ;  /* 0x000000010500788c */ /* 0x004fe4000bf42070 */
[----:B------:R-:W-:Y:S01]  /*00b0*/  UISETP.NE.U32.AND UP6, UPT, UR7, 0x1, UPT ;  /* 0x000000010700788c */ /* 0x000fe2000bfc5070 */
[----:B------:R-:W-:Y:S01]  /*00c0*/  SHF.R.U32.HI R0, RZ, 0x5, R4 ;  /* 0x00000005ff007819 */ /* 0x000fe20000011604 */
[----:B------:R-:W-:Y:S02]  /*00d0*/  ULOP3.LUT UR22, UR22, 0x1, URZ, 0xc0, !UPT ;  /* 0x0000000116167892 */ /* 0x000fe4000f8ec0ff */
[----:B------:R-:W-:Y:S01]  /*00e0*/  UISETP.NE.U32.AND UP5, UPT, UR6, 0x1, UPT ;  /* 0x000000010600788c */ /* 0x000fe2000bfa5070 */
[----:B------:R-:W-:Y:S01]  /*00f0*/  R2UR UR23, R0 ;  /* 0x00000000001772ca */ /* 0x000fe200000e0000 */
[----:B------:R-:W-:-:S12]  /*0100*/  ULOP3.LUT UR12, UR13, 0xfffffffe, URZ, 0xc0, !UPT ;  /* 0xfffffffe0d0c7892 */ /* 0x000fd8000f8ec0ff */
[----:B------:R-:W-:Y:S02]  /*0110*/  UISETP.NE.AND UP4, UPT, UR23, 0x5, UPT ;  /* 0x000000051700788c */ /* 0x000fe4000bf85270 */
[----:B------:R-:W-:-:S07]  /*0120*/  UISETP.NE.AND UP3, UPT, UR23, URZ, UPT ;  /* 0x000000ff1700728c */ /* 0x000fce000bf65270 */
[----:B-1----:R-:W-:Y:S05]  /*0130*/  BRA.U UP4, `(.L_x_0) ;  /* 0x0000000104387547 */ /* 0x002fea000b800000 */
[----:B------:R-:W1:Y:S02]  /*0140*/  LDCU.64 UR6, c[0x0][0x348] ;  /* 0x00006900ff0677ac */ /* 0x000e640008000a00 */
[----:B-1----:R-:W-:Y:S02]  /*0150*/  UIADD3 UR14, UP1, UPT, UR6, 0x40, URZ ;  /* 0x00000040060e7890 */ /* 0x002fe4000ff3e0ff */
[----:B------:R-:W-:Y:S02]  /*0160*/  UIADD3 UR10, UP0, UPT, UR6, 0xc0, URZ ;  /* 0x000000c0060a7890 */ /* 0x000fe4000ff1e0ff */
[----:B------:R-:W-:Y:S02]  /*0170*/  UIADD3.X UR15, UPT, UPT, URZ, UR7, URZ, UP1, !UPT ;  /* 0x00000007ff0f7290 */ /* 0x000fe40008ffe4ff */
[----:B------:R-:W-:Y:S02]  /*0180*/  UIADD3 UR8, UP1, UPT, UR6, 0x140, URZ ;  /* 0x0000014006087890 */ /* 0x000fe4000ff3e0ff */
[----:B------:R-:W-:-:S02]  /*0190*/  UIADD3.X UR11, UPT, UPT, URZ, UR7, URZ, UP0, !UPT ;  /* 0x00000007ff0b7290 */ /* 0x000fc400087fe4ff */
[----:B------:R-:W-:Y:S02]  /*01a0*/  UIADD3 UR6, UP0, UPT, UR6, 0x1c0, URZ ;  /* 0x000001c006067890 */ /* 0x000fe4000ff1e0ff */
[----:B------:R-:W-:Y:S01]  /*01b0*/  UIADD3.X UR9, UPT, UPT, URZ, UR7, URZ, UP1, !UPT ;  /* 0x00000007ff097290 */ /* 0x000fe20008ffe4ff */
[----:B------:R1:W-:Y:S01]  /*01c0*/  UTMACCTL.PF [UR14] ;  /* 0x000000000e0079b9 */ /* 0x0003e20008040000 */
[----:B------:R-:W-:-:S03]  /*01d0*/  UIADD3.X UR7, UPT, UPT, URZ, UR7, URZ, UP0, !UPT ;  /* 0x00000007ff077290 */ /* 0x000fc600087fe4ff */
[----:B------:R1:W-:Y:S04]  /*01e0*/  UTMACCTL.PF [UR10] ;  /* 0x000000000a0079b9 */ /* 0x0003e80008040000 */
[----:B------:R1:W-:Y:S02]  /*01f0*/  UTMACCTL.PF [UR8] ;  /* 0x00000000080079b9 */ /* 0x0003e40008040000 */
[----:B------:R1:W-:Y:S02]  /*0200*/  UTMACCTL.PF [UR6] ;  /* 0x00000000060079b9 */ /* 0x0003e40008040000 */
[----:B-1----:R-:W-:Y:S01]  /*0210*/  NOP ;  /* 0x0000000000007918 */ /* 0x002fe20000000000 */
.L_x_0:
[----:B------:R-:W-:Y:S05]  /*0220*/  BRA.U UP3, `(.L_x_1) ;  /* 0x0000000103587547 */ /* 0x000fea000b800000 */
[----:B------:R-:W-:Y:S01]  /*0230*/  UMOV UR6, 0x400 ;  /* 0x0000040000067882 */ /* 0x000fe20000000000 */
[----:B------:R-:W-:Y:S01]  /*0240*/  UMOV UR5, 0x1 ;  /* 0x0000000100057882 */ /* 0x000fe20000000000 */
[----:B------:R-:W-:Y:S02]  /*0250*/  ULEA UR6, UR4, UR6, 0x18 ;  /* 0x0000000604067291 */ /* 0x000fe4000f8ec0ff */
[----:B------:R-:W-:-:S04]  /*0260*/  UIADD3 UR8, UPT, UPT, -UR5, 0x100000, URZ ;  /* 0x0010000005087890 */ /* 0x000fc8000fffe1ff */
[----:B------:R-:W-:Y:S02]  /*0270*/  USHF.L.U32 UR9, UR8, 0xb, URZ ;  /* 0x0000000b08097899 */ /* 0x000fe400080006ff */
[----:B------:R-:W-:Y:S01]  /*0280*/  USHF.L.U32 UR8, UR8, 0x1, URZ ;  /* 0x0000000108087899 */ /* 0x000fe200080006ff */
[----:B------:R-:W1:Y:S11]  /*0290*/  FENCE.VIEW.ASYNC.S ;  /* 0x00000000000073c6 */ /* 0x000e760000000000 */
[----:B-1----:R1:W2:Y:S01]  /*02a0*/  SYNCS.EXCH.64 URZ, [UR6], UR8 ;  /* 0x0000000806ff75b2 */ /* 0x0022a20008000100 */
[----:B------:R1:W3:Y:S01]  /*02b0*/  SYNCS.EXCH.64 URZ, [UR6+0x8], UR8 ;  /* 0x0000080806ff75b2 */ /* 0x0002e20008000100 */
[----:B------:R1:W4:Y:S01]  /*02c0*/  SYNCS.EXCH.64 URZ, [UR6+0x10], UR8 ;  /* 0x0000100806ff75b2 */ /* 0x0003220008000100 */
[----:B------:R1:W5:Y:S01]  /*02d0*/  SYNCS.EXCH.64 URZ, [UR6+0x18], UR8 ;  /* 0x0000180806ff75b2 */ /* 0x0003620008000100 */
[----:B------:R1:W1:Y:S01]  /*02e0*/  SYNCS.EXCH.64 URZ, [UR6+0x20], UR8 ;  /* 0x0000200806ff75b2 */ /* 0x0002620008000100 */
        /* <DEDUP_REMOVED lines=9> */
[----:B------:R-:W-:Y:S01]  /*0380*/  NOP ;  /* 0x0000000000007918 */ /* 0x000fe20000000000 */
.L_x_1:
[----:B------:R-:W-:Y:S01]  /*0390*/  NOP ;  /* 0x0000000000007918 */ /* 0x000fe20000000000 */
[----:B------:R-:W-:Y:S05]  /*03a0*/  BRA.U !UP2, `(.L_x_2) ;  /* 0x000000010a087547 */ /* 0x000fea000b800000 */
[----:B-12345:R-:W-:Y:S01]  /*03b0*/  UCGABAR_ARV ;  /* 0x00000000000079c7 */ /* 0x03efe20008000000 */
[----:B------:R-:W-:Y:S05]  /*03c0*/  BRA `(.L_x_3) ;  /* 0x0000000000047947 */ /* 0x000fea0003800000 */
.L_x_2:
[----:B-12345:R-:W-:Y:S01]  /*03d0*/  NOP ;  /* 0x0000000000007918 */ /* 0x03efe20000000000 */
.L_x_3:
[----:B------:R-:W-:Y:S05]  /*03e0*/  BRA.U !UP2, `(.L_x_4) ;  /* 0x000000010a0c7547 */ /* 0x000fea000b800000 */
[----:B------:R-:W-:Y:S01]  /*03f0*/  UCGABAR_WAIT ;  /* 0x0000000000007dc7 */ /* 0x000fe20008000000 */
[----:B------:R-:W-:Y:S01]  /*0400*/  CCTL.IVALL ;  /* 0x00000000ff00798f */ /* 0x000fe20002000000 */
[----:B------:R-:W-:Y:S05]  /*0410*/  BRA `(.L_x_5) ;  /* 0x0000000000047947 */ /* 0x000fea0003800000 */
.L_x_4:
[----:B------:R-:W-:Y:S06]  /*0420*/  BAR.SYNC.DEFER_BLOCKING 0x0 ;  /* 0x0000000000007b1d */ /* 0x000fec0000010000 */
.L_x_5:
[----:B------:R-:W-:Y:S05]  /*0430*/  BRA.U UP3, `(.L_x_6) ;  /* 0x0000000103407547 */ /* 0x000fea000b800000 */
[----:B------:R-:W-:Y:S01]  /*0440*/  UMOV UR7, 0x400 ;  /* 0x0000040000077882 */ /* 0x000fe20000000000 */
[----:B------:R-:W-:Y:S01]  /*0450*/  UMOV UR6, 0x1 ;  /* 0x0000000100067882 */ /* 0x000fe20000000000 */
[----:B------:R-:W-:Y:S01]  /*0460*/  UMOV UR5, 0x8 ;  /* 0x0000000800057882 */ /* 0x000fe20000000000 */
[----:B------:R-:W-:Y:S02]  /*0470*/  ULEA UR7, UR4, UR7, 0x18 ;  /* 0x0000000704077291 */ /* 0x000fe4000f8ec0ff */
[----:B------:R-:W-:-:S04]  /*0480*/  UIADD3 UR8, UPT, UPT, -UR6, 0x100000, URZ ;  /* 0x0010000006087890 */ /* 0x000fc8000fffe1ff */
[----:B------:R-:W-:Y:S02]  /*0490*/  USHF.L.U32 UR9, UR8, 0xb, URZ ;  /* 0x0000000b08097899 */ /* 0x000fe400080006ff */
[----:B------:R-:W-:Y:S02]  /*04a0*/  USHF.L.U32 UR8, UR8, 0x1, URZ ;  /* 0x0000000108087899 */ /* 0x000fe400080006ff */
[----:B------:R-:W-:-:S04]  /*04b0*/  UIADD3 UR10, UPT, UPT, -UR5, 0x100000, URZ ;  /* 0x00100000050a7890 */ /* 0x000fc8000fffe1ff */
[----:B------:R-:W-:Y:S02]  /*04c0*/  USHF.L.U32 UR11, UR10, 0xb, URZ ;  /* 0x0000000b0a0b7899 */ /* 0x000fe400080006ff */
[----:B------:R-:W-:Y:S01]  /*04d0*/  USHF.L.U32 UR10, UR10, 0x1, URZ ;  /* 0x000000010a0a7899 */ /* 0x000fe200080006ff */
[----:B------:R-:W1:Y:S03]  /*04e0*/  FENCE.VIEW.ASYNC.S ;  /* 0x00000000000073c6 */ /* 0x000e660000000000 */
[----:B-1----:R1:W2:Y:S01]  /*04f0*/  SYNCS.EXCH.64 URZ, [UR7+0x70], UR8 ;  /* 0x0000700807ff75b2 */ /* 0x0022a20008000100 */
[----:B------:R1:W3:Y:S07]  /*0500*/  SYNCS.EXCH.64 URZ, [UR7+0x78], UR8 ;  /* 0x0000780807ff75b2 */ /* 0x0002ee0008000100 */
[----:B------:R1:W4:Y:S01]  /*0510*/  SYNCS.EXCH.64 URZ, [UR7+0x80], UR10 ;  /* 0x0000800a07ff75b2 */ /* 0x0003220008000100 */
[----:B------:R1:W5:Y:S01]  /*0520*/  SYNCS.EXCH.64 URZ, [UR7+0x88], UR10 ;  /* 0x0000880a07ff75b2 */ /* 0x0003620008000100 */
[----:B------:R-:W-:Y:S01]  /*0530*/  NOP ;  /* 0x0000000000007918 */ /* 0x000fe20000000000 */
.L_x_6:
[----:B------:R-:W-:Y:S01]  /*0540*/  NOP ;  /* 0x0000000000007918 */ /* 0x000fe20000000000 */
[----:B------:R-:W-:Y:S05]  /*0550*/  BRA.U !UP2, `(.L_x_7) ;  /* 0x000000010a087547 */ /* 0x000fea000b800000 */
[----:B--2345:R-:W-:Y:S01]  /*0560*/  UCGABAR_ARV ;  /* 0x00000000000079c7 */ /* 0x03cfe20008000000 */
[----:B------:R-:W-:Y:S05]  /*0570*/  BRA `(.L_x_8) ;  /* 0x0000000000047947 */ /* 0x000fea0003800000 */
.L_x_7:
[----:B--2345:R-:W-:Y:S01]  /*0580*/  NOP ;  /* 0x0000000000007918 */ /* 0x03cfe20000000000 */
.L_x_8:
[----:B------:R-:W-:Y:S05]  /*0590*/  BRA.U !UP2, `(.L_x_9) ;  /* 0x000000010a0c7547 */ /* 0x000fea000b800000 */
[----:B------:R-:W-:Y:S01]  /*05a0*/  UCGABAR_WAIT ;  /* 0x0000000000007dc7 */ /* 0x000fe20008000000 */
[----:B------:R-:W-:Y:S01]  /*05b0*/  CCTL.IVALL ;  /* 0x00000000ff00798f */ /* 0x000fe20002000000 */
[----:B------:R-:W-:Y:S05]  /*05c0*/  BRA `(.L_x_10) ;  /* 0x0000000000047947 */ /* 0x000fea0003800000 */
.L_x_9:
[----:B------:R-:W-:Y:S06]  /*05d0*/  BAR.SYNC.DEFER_BLOCKING 0x0 ;  /* 0x0000000000007b1d */ /* 0x000fec0000010000 */
.L_x_10:
[----:B------:R-:W-:Y:S05]  /*05e0*/  BRA.U UP4, `(.L_x_11) ;  /* 0x0000000104287547 */ /* 0x000fea000b800000 */
[----:B------:R-:W-:Y:S01]  /*05f0*/  UMOV UR6, 0x400 ;  /* 0x0000040000067882 */ /* 0x000fe20000000000 */
[----:B------:R-:W-:Y:S01]  /*0600*/  UMOV UR5, 0x20 ;  /* 0x0000002000057882 */ /* 0x000fe20000000000 */
[----:B------:R-:W-:Y:S02]  /*0610*/  ULEA UR6, UR4, UR6, 0x18 ;  /* 0x0000000604067291 */ /* 0x000fe4000f8ec0ff */
[----:B-1----:R-:W-:-:S04]  /*0620*/  UIADD3 UR8, UPT, UPT, -UR5, 0x100000, URZ ;  /* 0x0010000005087890 */ /* 0x002fc8000fffe1ff */
[----:B------:R-:W-:Y:S02]  /*0630*/  USHF.L.U32 UR9, UR8, 0xb, URZ ;  /* 0x0000000b08097899 */ /* 0x000fe400080006ff */
[----:B------:R-:W-:Y:S01]  /*0640*/  USHF.L.U32 UR8, UR8, 0x1, URZ ;  /* 0x0000000108087899 */ /* 0x000fe200080006ff */
[----:B------:R-:W-:Y:S01]  /*0650*/  ELECT P0, URZ, PT ;  /* 0x0000000000ff782f */ /* 0x000fe20003800000 */
[----:B------:R-:W1:Y:S10]  /*0660*/  FENCE.VIEW.ASYNC.S ;  /* 0x00000000000073c6 */ /* 0x000e740000000000 */
[----:B-1----:R2:W3:Y:S02]  /*0670*/  SYNCS.EXCH.64 URZ, [UR6+0x90], UR8 ;  /* 0x0000900806ff75b2 */ /* 0x0024e40008000100 */
[----:B--2---:R-:W-:Y:S01]  /*0680*/  NOP ;  /* 0x0000000000007918 */ /* 0x004fe20000000000 */
.L_x_11:
[----:B------:R-:W-:Y:S01]  /*0690*/  NOP ;  /* 0x0000000000007918 */ /* 0x000fe20000000000 */
[----:B------:R-:W-:Y:S05]  /*06a0*/  BRA.U !UP2, `(.L_x_12) ;  /* 0x000000010a087547 */ /* 0x000fea000b800000 */
[----:B---3--:R-:W-:Y:S01]  /*06b0*/  UCGABAR_ARV ;  /* 0x00000000000079c7 */ /* 0x008fe20008000000 */
[----:B------:R-:W-:Y:S05]  /*06c0*/  BRA `(.L_x_13) ;  /* 0x0000000000047947 */ /* 0x000fea0003800000 */
.L_x_12:
[----:B---3--:R-:W-:Y:S01]  /*06d0*/  NOP ;  /* 0x0000000000007918 */ /* 0x008fe20000000000 */
.L_x_13:
[----:B------:R-:W-:Y:S01]  /*06e0*/  USHF.L.U32 UR21, UR22, 0x7, URZ ;  /* 0x0000000716157899 */ /* 0x000fe200080006ff */
[----:B------:R-:W-:Y:S05]  /*06f0*/  BRA.U !UP2, `(.L_x_14) ;  /* 0x000000010a0c7547 */ /* 0x000fea000b800000 */
[----:B------:R-:W-:Y:S01]  /*0700*/  UCGABAR_WAIT ;  /* 0x0000000000007dc7 */ /* 0x000fe20008000000 */
[----:B------:R-:W-:Y:S01]  /*0710*/  CCTL.IVALL ;  /* 0x00000000ff00798f */ /* 0x000fe20002000000 */
[----:B------:R-:W-:Y:S05]  /*0720*/  BRA `(.L_x_15) ;  /* 0x0000000000047947 */ /* 0x000fea0003800000 */
.L_x_14:
[----:B------:R-:W-:Y:S06]  /*0730*/  BAR.SYNC.DEFER_BLOCKING 0x0 ;  /* 0x0000000000007b1d */ /* 0x000fec0000010000 */
.L_x_15:
[----:B------:R-:W2:Y:S01]  /*0740*/  LDCU.U8 UR20, c[0x0][0x5c8] ;  /* 0x0000b900ff1477ac */ /* 0x000ea20008000000 */
[----:B------:R-:W3:Y:S01]  /*0750*/  LDCU.U8 UR19, c[0x0][0x5c9] ;  /* 0x0000b920ff1377ac */ /* 0x000ee20008000000 */
[----:B------:R-:W4:Y:S01]  /*0760*/  LDCU.U8 UR18, c[0x0][0x5d4] ;  /* 0x0000ba80ff1277ac */ /* 0x000f220008000000 */
[----:B------:R-:W5:Y:S01]  /*0770*/  LDCU.U8 UR17, c[0x0][0x5e0] ;  /* 0x0000bc00ff1177ac */ /* 0x000f620008000000 */
[----:B------:R-:W1:Y:S01]  /*0780*/  LDCU.U8 UR16, c[0x0][0x5e1] ;  /* 0x0000bc20ff1077ac */ /* 0x000e620008000000 */
[----:B------:R-:W1:Y:S01]  /*0790*/  LDCU.U8 UR15, c[0x0][0x5d5] ;  /* 0x0000baa0ff0f77ac */ /* 0x000e620008000000 */
[----:B------:R-:W-:Y:S05]  /*07a0*/  BRA.U UP4, `(.L_x_16) ;  /* 0x0000000904987547 */ /* 0x000fea000b800000 */
[----:B------:R-:W5:Y:S01]  /*07b0*/  S2UR UR27, SR_CTAID.Z ;  /* 0x00000000001b79c3 */ /* 0x000f620000002700 */
[----:B------:R-:W-:Y:S01]  /*07c0*/  UMOV UR26, 0x1 ;  /* 0x00000001001a7882 */ /* 0x000fe20000000000 */
[----:B------:R-:W-:Y:S01]  /*07d0*/  UMOV UR25, URZ ;  /* 0x000000ff00197c82 */ /* 0x000fe20008000000 */
[----:B-----5:R-:W-:-:S09]  /*07e0*/  UISETP.GT.U32.AND UP0, UPT, UR27, 0x1ff, UPT ;  /* 0x000001ff1b00788c */ /* 0x020fd2000bf04070 */
[----:B------:R-:W-:Y:S05]  /*07f0*/  BRA.U UP0, `(.L_x_17) ;  /* 0x0000000500f07547 */ /* 0x000fea000b800000 */
[----:B------:R-:W5:Y:S01]  /*0800*/  LDCU.64 UR4, c[0x0][0x5c0] ;  /* 0x0000b800ff0477ac */ /* 0x000f620008000a00 */
[----:B------:R-:W4:Y:S01]  /*0810*/  S2UR UR14, SR_CgaCtaId ;  /* 0x00000000000e79c3 */ /* 0x000f220000008800 */
[----:B-1----:R-:W1:Y:S01]  /*0820*/  LDCU UR8, c[0x0][0x5d0] ;  /* 0x0000ba00ff0877ac */ /* 0x002e620008000800 */
[----:B------:R-:W3:Y:S01]  /*0830*/  LDCU UR11, c[0x0][0x374] ;  /* 0x00006e80ff0b77ac */ /* 0x000ee20008000800 */
[----:B------:R-:W3:Y:S01]  /*0840*/  LDCU UR10, c[0x0][0x370] ;  /* 0x00006e00ff0a77ac */ /* 0x000ee20008000800 */
[----:B------:R-:W2:Y:S01]  /*0850*/  LDCU.64 UR28, c[0x0][0x348] ;  /* 0x00006900ff1c77ac */ /* 0x000ea20008000a00 */
[----:B-----5:R-:W-:Y:S01]  /*0860*/  UIMAD.WIDE.U32 UR6, UR27, UR5, URZ ;  /* 0x000000051b0672a5 */ /* 0x020fe2000f8e00ff */
[----:B------:R-:W-:-:S03]  /*0870*/  UMOV UR26, 0x1 ;  /* 0x00000001001a7882 */ /* 0x000fc60000000000 */
[----:B------:R-:W-:-:S04]  /*0880*/  UIADD3 UR5, UPT, UPT, UR27, -UR7, URZ ;  /* 0x800000071b057290 */ /* 0x000fc8000fffe0ff */
[----:B--2---:R-:W-:Y:S02]  /*0890*/  USHF.R.U32.HI UR5, URZ, UR20, UR5 ;  /* 0x00000014ff057299 */ /* 0x004fe40008011605 */
[----:B---3--:R-:W-:Y:S02]  /*08a0*/  UIMAD UR10, UR11, UR10, URZ ;  /* 0x0000000a0b0a72a4 */ /* 0x008fe4000f8e02ff */
[----:B------:R-:W-:-:S04]  /*08b0*/  UIADD3 UR5, UPT, UPT, UR7, UR5, URZ ;  /* 0x0000000507057290 */ /* 0x000fc8000fffe0ff */
[----:B------:R-:W-:-:S04]  /*08c0*/  USHF.R.U32.HI UR6, URZ, UR19, UR5 ;  /* 0x00000013ff067299 */ /* 0x000fc80008011605 */
[----:B------:R-:W-:-:S04]  /*08d0*/  UIADD3 UR6, UPT, UPT, -UR6, URZ, URZ ;  /* 0x000000ff06067290 */ /* 0x000fc8000fffe1ff */
[----:B------:R-:W-:Y:S01]  /*08e0*/  UIMAD UR6, UR6, UR4, UR27 ;  /* 0x00000004060672a4 */ /* 0x000fe2000f8e021b */
[----:B------:R-:W2:Y:S03]  /*08f0*/  LDCU.64 UR4, c[0x0][0x5d8] ;  /* 0x0000bb00ff0477ac */ /* 0x000ea60008000a00 */
[----:B-1----:R-:W-:-:S04]  /*0900*/  UIMAD.WIDE.U32 UR8, UR6, UR8, URZ ;  /* 0x00000008060872a5 */ /* 0x002fc8000f8e00ff */
[----:B------:R-:W-:-:S04]  /*0910*/  UIADD3 UR7, UPT, UPT, UR6, -UR9, URZ ;  /* 0x8000000906077290 */ /* 0x000fc8000fffe0ff */
[----:B----4-:R-:W-:-:S04]  /*0920*/  USHF.R.U32.HI UR7, URZ, UR18, UR7 ;  /* 0x00000012ff077299 */ /* 0x010fc80008011607 */
[----:B------:R-:W-:Y:S01]  /*0930*/  UIADD3 UR7, UPT, UPT, UR9, UR7, URZ ;  /* 0x0000000709077290 */ /* 0x000fe2000fffe0ff */
[----:B------:R-:W1:Y:S03]  /*0940*/  LDCU UR9, c[0x0][0x378] ;  /* 0x00006f00ff0977ac */ /* 0x000e660008000800 */
[----:B------:R-:W-:-:S04]  /*0950*/  USHF.R.U32.HI UR8, URZ, UR15, UR7 ;  /* 0x0000000fff087299 */ /* 0x000fc80008011607 */
[----:B--2---:R-:W-:-:S07]  /*0960*/  UIMAD.WIDE.U32 UR24, UR8, UR5, URZ ;  /* 0x00000005081872a5 */ /* 0x004fce000f8e00ff */
[----:B------:R-:W-:Y:S01]  /*0970*/  UMOV UR5, UR25 ;  /* 0x0000001900057c82 */ /* 0x000fe20008000000 */
[----:B------:R-:W-:Y:S01]  /*0980*/  UMOV UR25, URZ ;  /* 0x000000ff00197c82 */ /* 0x000fe20008000000 */
[----:B------:R-:W-:Y:S02]  /*0990*/  UIADD3 UR7, UPT, UPT, UR8, -UR5, URZ ;  /* 0x8000000508077290 */ /* 0x000fe4000fffe0ff */
[----:B-1----:R-:W-:Y:S02]  /*09a0*/  UIMAD UR24, UR10, UR9, URZ ;  /* 0x000000090a1872a4 */ /* 0x002fe4000f8e02ff */
[----:B------:R-:W-:Y:S02]  /*09b0*/  USHF.R.U32.HI UR7, URZ, UR17, UR7 ;  /* 0x00000011ff077299 */ /* 0x000fe40008011607 */
[----:B------:R-:W-:Y:S02]  /*09c0*/  ULEA.HI UR24, UR24, UR24, URZ, 0x1 ;  /* 0x0000001818187291 */ /* 0x000fe4000f8f08ff */
[----:B------:R-:W-:Y:S01]  /*09d0*/  UIADD3 UR7, UPT, UPT, UR5, UR7, URZ ;  /* 0x0000000705077290 */ /* 0x000fe2000fffe0ff */
[----:B------:R-:W1:Y:S03]  /*09e0*/  LDCU UR5, c[0x0][0x5cc] ;  /* 0x0000b980ff0577ac */ /* 0x000e660008000800 */
[----:B------:R-:W-:Y:S01]  /*09f0*/  USHF.R.U32.HI UR7, URZ, UR16, UR7 ;  /* 0x00000010ff077299 */ /* 0x000fe20008011607 */
[----:B------:R-:W-:Y:S01]  /*0a00*/  UMOV UR9, 0x400 ;  /* 0x0000040000097882 */ /* 0x000fe20000000000 */
[----:B------:R-:W-:-:S02]  /*0a10*/  USHF.R.S32.HI UR24, URZ, 0x1, UR24 ;  /* 0x00000001ff187899 */ /* 0x000fc40008011418 */
[----:B------:R-:W-:Y:S02]  /*0a20*/  UIADD3 UR7, UPT, UPT, -UR7, URZ, URZ ;  /* 0x000000ff07077290 */ /* 0x000fe4000fffe1ff */
[----:B------:R-:W-:Y:S02]  /*0a30*/  ULEA UR14, UR14, UR9, 0x18 ;  /* 0x000000090e0e7291 */ /* 0x000fe4000f8ec0ff */
[----:B------:R-:W-:Y:S02]  /*0a40*/  UIMAD UR7, UR7, UR4, UR8 ;  /* 0x00000004070772a4 */ /* 0x000fe4000f8e0208 */
[----:B------:R-:W-:-:S04]  /*0a50*/  UIADD3 UR4, UPT, UPT, -UR8, URZ, URZ ;  /* 0x000000ff08047290 */ /* 0x000fc8000fffe1ff */
[----:B-1----:R-:W-:-:S12]  /*0a60*/  UIMAD UR5, UR4, UR5, UR6 ;  /* 0x00000005040572a4 */ /* 0x002fd8000f8e0206 */
.L_x_22:
[----:B------:R-:W-:Y:S02]  /*0a70*/  USHF.L.U32 UR4, UR26, 0x1f, URZ ;  /* 0x0000001f1a047899 */ /* 0x000fe400080006ff */
[----:B------:R-:W-:Y:S02]  /*0a80*/  ULEA UR6, UR25, UR14, 0x3 ;  /* 0x0000000e19067291 */ /* 0x000fe4000f8e18ff */
[----:B------:R-:W-:Y:S02]  /*0a90*/  UIADD3 UR5, UPT, UPT, UR5, UR5, URZ ;  /* 0x0000000505057290 */ /* 0x000fe4000fffe0ff */
[----:B------:R-:W-:Y:S01]  /*0aa0*/  MOV R0, UR4 ;  /* 0x0000000400007c02 */ /* 0x000fe20008000f00 */
[----:B------:R-:W-:Y:S02]  /*0ab0*/  ULEA UR7, UR7, UR22, 0x1 ;  /* 0x0000001607077291 */ /* 0x000fe4000f8e08ff */
[----:B------:R-:W-:Y:S02]  /*0ac0*/  UIADD3 UR34, UP1, UPT, UR28, 0x40, URZ ;  /* 0x000000401c227890 */ /* 0x000fe4000ff3e0ff */
[----:B-1----:R1:W2:Y:S01]  /*0ad0*/  SYNCS.PHASECHK.TRANS64.TRYWAIT P1, [UR6+0x38], R0 ;  /* 0x00003800ff0075a7 */ /* 0x0022a20008021106 */
[----:B------:R-:W-:-:S02]  /*0ae0*/  ULOP3.LUT UR6, UR5, UR22, URZ, 0xfc, !UPT ;  /* 0x0000001605067292 */ /* 0x000fc4000f8efcff */
[----:B------:R-:W-:Y:S02]  /*0af0*/  UIADD3 UR32, UP0, UPT, UR28, 0xc0, URZ ;  /* 0x000000c01c207890 */ /* 0x000fe4000ff1e0ff */
[----:B------:R-:W-:Y:S02]  /*0b00*/  ULEA.HI UR5, UR5, UR6, URZ, 0x1 ;  /* 0x0000000605057291 */ /* 0x000fe4000f8f08ff */
[----:B------:R-:W-:Y:S02]  /*0b10*/  UIADD3.X UR35, UPT, UPT, URZ, UR29, URZ, UP1, !UPT ;  /* 0x0000001dff237290 */ /* 0x000fe40008ffe4ff */
[----:B------:R-:W-:Y:S02]  /*0b20*/  ULOP3.LUT UR4, UR5, 0xfffffffe, URZ, 0xc0, !UPT ;  /* 0xfffffffe05047892 */ /* 0x000fe4000f8ec0ff */
[----:B------:R-:W-:Y:S02]  /*0b30*/  UIADD3.X UR33, UPT, UPT, URZ, UR29, URZ, UP0, !UPT ;  /* 0x0000001dff217290 */ /* 0x000fe400087fe4ff */
[----:B------:R-:W-:-:S02]  /*0b40*/  UISETP.NE.AND UP2, UPT, UR6, UR4, UPT ;  /* 0x000000040600728c */ /* 0x000fc4000bf45270 */
[----:B------:R-:W-:Y:S02]  /*0b50*/  USHF.R.U32.HI UR4, URZ, 0x1, UR5 ;  /* 0x00000001ff047899 */ /* 0x000fe40008011605 */
[----:B------:R-:W-:Y:S02]  /*0b60*/  UISETP.LT.AND UP2, UPT, UR6, URZ, UP2 ;  /* 0x000000ff0600728c */ /* 0x000fe40009741270 */
[----:B------:R-:W-:Y:S02]  /*0b70*/  UIADD3 UR11, UPT, UPT, UR4, -0x1, URZ ;  /* 0xffffffff040b7890 */ /* 0x000fe4000fffe0ff */
[----:B------:R-:W-:Y:S01]  /*0b80*/  USHF.L.U32 UR7, UR7, 0x6, URZ ;  /* 0x0000000607077899 */ /* 0x000fe200080006ff */
[----:B------:R-:W-:-:S06]  /*0b90*/  UMOV UR31, URZ ;  /* 0x000000ff001f7c82 */ /* 0x000fcc0008000000 */
[----:B------:R-:W-:Y:S02]  /*0ba0*/  @!UP2 UIADD3 UR11, UPT, UPT, UR4, URZ, URZ ;  /* 0x000000ff040ba290 */ /* 0x000fe4000fffe0ff */
[----:B------:R-:W-:Y:S02]  /*0bb0*/  UISETP.NE.AND UP2, UPT, UR22, URZ, UPT ;  /* 0x000000ff1600728c */ /* 0x000fe4000bf45270 */
[----:B-1----:R-:W-:Y:S02]  /*0bc0*/  ULEA UR11, UR11, UR21, 0x8 ;  /* 0x000000150b0b7291 */ /* 0x002fe4000f8e40ff */
.L_x_21:
[----:B---3--:R-:W-:Y:S01]  /*0bd0*/  ULEA UR9, UR25, UR14, 0x3 ;  /* 0x0000000e19097291 */ /* 0x008fe2000f8e18ff */
[----:B-12---:R-:W-:Y:S11]  /*0be0*/  @P1 BRA `(.L_x_18) ;  /* 0x0000000000101947 */ /* 0x006ff60003800000 */
[----:B------:R-:W-:-:S06]  /*0bf0*/  USHF.L.U32 UR4, UR26, 0x1f, URZ ;  /* 0x0000001f1a047899 */ /* 0x000fcc00080006ff */
[----:B------:R-:W-:-:S04]  /*0c00*/  MOV R0, UR4 ;  /* 0x0000000400007c02 */ /* 0x000fc80008000f00 */
[----:B------:R-:W1:Y:S02]  /*0c10*/  SYNCS.PHASECHK.TRANS64.TRYWAIT P0, [UR9+0x38], R0 ;  /* 0x00003800ff0075a7 */ /* 0x000e640008001109 */
[----:B-1----:R-:W-:Y:S05]  /*0c20*/  @!P0 BRA `(.L_x_19) ;  /* 0x0000003800ac8947 */ /* 0x002fea0003800000 */
.L_x_18:
[----:B------:R-:W-:Y:S05]  /*0c30*/  BRA.U UP2, `(.L_x_20) ;  /* 0x00000001020c7547 */ /* 0x000fea000b800000 */
[----:B------:R-:W-:-:S13]  /*0c40*/  ELECT P0, URZ, PT ;  /* 0x0000000000ff782f */ /* 0x000fda0003800000 */
[----:B-1----:R-:W-:-:S04]  /*0c50*/  @P0 MOV R0, 0xc000 ;  /* 0x0000c00000000802 */ /* 0x002fc80000000f00 */
[----:B------:R2:W-:Y:S03]  /*0c60*/  @P0 SYNCS.ARRIVE.TRANS64 RZ, [UR9], R0 ;  /* 0x00000000ffff09a7 */ /* 0x0005e60008000009 */
.L_x_20:
[----:B------:R-:W-:Y:S01]  /*0c70*/  UIADD3 UR4, UPT, UPT, UR25, 0x1, URZ ;  /* 0x0000000119047890 */ /* 0x000fe2000fffe0ff */
[----:B------:R-:W-:Y:S01]  /*0c80*/  PLOP3.LUT P1, PT, PT, PT, PT, 0x80, 0x8 ;  /* 0x000000000008781c */ /* 0x000fe20003f2f070 */
[----:B------:R-:W-:Y:S02]  /*0c90*/  UISETP.GT.U32.AND UP0, UPT, UR31, 0x1e, UPT ;  /* 0x0000001e1f00788c */ /* 0x000fe4000bf04070 */
[----:B------:R-:W-:Y:S02]  /*0ca0*/  UISETP.NE.AND UP1, UPT, UR4, 0x7, UPT ;  /* 0x000000070400788c */ /* 0x000fe4000bf25270 */
[----:B------:R-:W-:Y:S02]  /*0cb0*/  ULEA UR8, UR25, UR14, 0xe ;  /* 0x0000000e19087291 */ /* 0x000fe4000f8e70ff */
[----:B------:R-:W-:Y:S01]  /*0cc0*/  USEL UR6, URZ, 0x1, UP1 ;  /* 0x00000001ff067887 */ /* 0x000fe20008800000 */
[----:B------:R-:W-:Y:S01]  /*0cd0*/  PLOP3.LUT P0, PT, PT, PT, UP0, 0x80, 0x8 ;  /* 0x000000000008781c */ /* 0x000fe20003f0f008 */
[----:B------:R-:W-:-:S02]  /*0ce0*/  ULEA UR5, UR25, UR14, 0xd ;  /* 0x0000000e19057291 */ /* 0x000fc4000f8e68ff */
[----:B------:R-:W-:Y:S02]  /*0cf0*/  ULOP3.LUT UR26, UR26, UR6, URZ, 0x3c, !UPT ;  /* 0x000000061a1a7292 */ /* 0x000fe4000f8e3cff */
[----:B------:R-:W-:Y:S02]  /*0d00*/  USEL UR25, UR4, URZ, UP1 ;  /* 0x000000ff04197287 */ /* 0x000fe40008800000 */
[----:B------:R-:W-:Y:S02]  /*0d10*/  USHF.L.U32 UR10, UR31, 0x7, URZ ;  /* 0x000000071f0a7899 */ /* 0x000fe400080006ff */
[----:B------:R-:W-:Y:S02]  /*0d20*/  ULOP3.LUT UR9, UR9, 0xfefffff8, URZ, 0xc0, !UPT ;  /* 0xfefffff809097892 */ /* 0x000fe4000f8ec0ff */
[----:B------:R-:W-:Y:S02]  /*0d30*/  UIADD3 UR8, UPT, UPT, UR8, 0xc400, URZ ;  /* 0x0000c40008087890 */ /* 0x000fe4000fffe0ff */
[----:B------:R-:W-:-:S02]  /*0d40*/  UIADD3 UR4, UPT, UPT, UR5, 0x28400, URZ ;  /* 0x0002840005047890 */ /* 0x000fc4000fffe0ff */
[----:B------:R-:W-:Y:S02]  /*0d50*/  @!UP0 USHF.L.U32 UR6, UR26, 0x1f, URZ ;  /* 0x0000001f1a068899 */ /* 0x000fe400080006ff */
[----:B------:R-:W-:Y:S01]  /*0d60*/  @!UP0 ULEA UR30, UR25, UR14, 0x3 ;  /* 0x0000000e191e8291 */ /* 0x000fe2000f8e18ff */
[----:B------:R-:W-:Y:S02]  /*0d70*/  UMOV UR5, UR9 ;  /* 0x0000000900057c82 */ /* 0x000fe40008000000 */
[----:B------:R3:W-:Y:S01]  /*0d80*/  UTMALDG.2D.2CTA [UR8], [UR34], desc[URZ] ;  /* 0x0000ff08220075b4 */ /* 0x0007e20008209000 */
[----:B-12---:R-:W-:Y:S01]  /*0d90*/  IMAD.U32 R0, RZ, RZ, UR6 ;  /* 0x00000006ff007e24 */ /* 0x006fe2000f8e00ff */
[----:B------:R-:W-:Y:S01]  /*0da0*/  UMOV UR6, UR10 ;  /* 0x0000000a00067c82 */ /* 0x000fe20008000000 */
[----:B------:R-:W-:-:S04]  /*0db0*/  UIADD3 UR31, UPT, UPT, UR31, 0x1, URZ ;  /* 0x000000011f1f7890 */ /* 0x000fc8000fffe0ff */
[----:B------:R-:W-:Y:S01]  /*0dc0*/  UISETP.NE.AND UP0, UPT, UR31, 0x20, UPT ;  /* 0x000000201f00788c */ /* 0x000fe2000bf05270 */
[----:B------:R3:W-:Y:S01]  /*0dd0*/  UTMALDG.2D.2CTA [UR4], [UR32], desc[URZ] ;  /* 0x0000ff04200075b4 */ /* 0x0007e20008209000 */
[----:B------:R3:W1:Y:S07]  /*0de0*/  @!P0 SYNCS.PHASECHK.TRANS64.TRYWAIT P1, [UR30+0x38], R0 ;  /* 0x00003800ff0085a7 */ /* 0x00066e000802111e */
[----:B------:R-:W-:Y:S05]  /*0df0*/  BRA.U UP0, `(.L_x_21) ;  /* 0xfffffffd00747547 */ /* 0x000fea000b83ffff */
[----:B---3--:R-:W2:Y:S01]  /*0e00*/  LDCU.64 UR4, c[0x0][0x5c0] ;  /* 0x0000b800ff0477ac */ /* 0x008ea20008000a00 */
[----:B------:R-:W-:-:S04]  /*0e10*/  UIADD3 UR27, UPT, UPT, UR24, UR27, URZ ;  /* 0x0000001b181b7290 */ /* 0x000fc8000fffe0ff */
[----:B------:R-:W-:Y:S02]  /*0e20*/  UISETP.GE.AND UP0, UPT, UR27, 0x200, UPT ;  /* 0x000002001b00788c */ /* 0x000fe4000bf06270 */
[----:B--2---:R-:W-:Y:S01]  /*0e30*/  UIMAD.WIDE.U32 UR6, UR27, UR5, URZ ;  /* 0x000000051b0672a5 */ /* 0x004fe2000f8e00ff */
[----:B------:R-:W2:Y:S03]  /*0e40*/  LDCU UR5, c[0x0][0x5d0] ;  /* 0x0000ba00ff0577ac */ /* 0x000ea60008000800 */
[----:B------:R-:W-:-:S04]  /*0e50*/  UIADD3 UR6, UPT, UPT, UR27, -UR7, URZ ;  /* 0x800000071b067290 */ /* 0x000fc8000fffe0ff */
[----:B------:R-:W-:-:S04]  /*0e60*/  USHF.R.U32.HI UR6, URZ, UR20, UR6 ;  /* 0x00000014ff067299 */ /* 0x000fc80008011606 */
[----:B------:R-:W-:-:S04]  /*0e70*/  UIADD3 UR7, UPT, UPT, UR7, UR6, URZ ;  /* 0x0000000607077290 */ /* 0x000fc8000fffe0ff */
[----:B------:R-:W-:-:S04]  /*0e80*/  USHF.R.U32.HI UR7, URZ, UR19, UR7 ;  /* 0x00000013ff077299 */ /* 0x000fc80008011607 */
[----:B------:R-:W-:-:S04]  /*0e90*/  UIADD3 UR7, UPT, UPT, -UR7, URZ, URZ ;  /* 0x000000ff07077290 */ /* 0x000fc8000fffe1ff */
[----:B------:R-:W-:-:S04]  /*0ea0*/  UIMAD UR7, UR4, UR7, UR27 ;  /* 0x00000007040772a4 */ /* 0x000fc8000f8e021b */
[----:B--2---:R-:W-:Y:S01]  /*0eb0*/  UIMAD.WIDE.U32 UR8, UR7, UR5, URZ ;  /* 0x00000005070872a5 */ /* 0x004fe2000f8e00ff */
[----:B------:R-:W2:Y:S03]  /*0ec0*/  LDCU.64 UR4, c[0x0][0x5d8] ;  /* 0x0000bb00ff0477ac */ /* 0x000ea60008000a00 */
[----:B------:R-:W-:-:S04]  /*0ed0*/  UIADD3 UR6, UPT, UPT, UR7, -UR9, URZ ;  /* 0x8000000907067290 */ /* 0x000fc8000fffe0ff */
[----:B------:R-:W-:-:S04]  /*0ee0*/  USHF.R.U32.HI UR6, URZ, UR18, UR6 ;  /* 0x00000012ff067299 */ /* 0x000fc80008011606 */
[----:B------:R-:W-:-:S04]  /*0ef0*/  UIADD3 UR6, UPT, UPT, UR9, UR6, URZ ;  /* 0x0000000609067290 */ /* 0x000fc8000fffe0ff */
[----:B------:R-:W-:-:S04]  /*0f00*/  USHF.R.U32.HI UR6, URZ, UR15, UR6 ;  /* 0x0000000fff067299 */ /* 0x000fc80008011606 */
[----:B--2---:R-:W-:Y:S01]  /*0f10*/  UIMAD.WIDE.U32 UR8, UR6, UR5, URZ ;  /* 0x00000005060872a5 */ /* 0x004fe2000f8e00ff */
[----:B------:R-:W2:Y:S03]  /*0f20*/  LDCU UR5, c[0x0][0x5cc] ;  /* 0x0000b980ff0577ac */ /* 0x000ea60008000800 */
[----:B------:R-:W-:-:S04]  /*0f30*/  UIADD3 UR8, UPT, UPT, UR6, -UR9, URZ ;  /* 0x8000000906087290 */ /* 0x000fc8000fffe0ff */
[----:B------:R-:W-:-:S04]  /*0f40*/  USHF.R.U32.HI UR8, URZ, UR17, UR8 ;  /* 0x00000011ff087299 */ /* 0x000fc80008011608 */
[----:B------:R-:W-:Y:S02]  /*0f50*/  UIADD3 UR8, UPT, UPT, UR9, UR8, URZ ;  /* 0x0000000809087290 */ /* 0x000fe4000fffe0ff */
[----:B------:R-:W-:Y:S02]  /*0f60*/  UIADD3 UR9, UPT, UPT, -UR6, URZ, URZ ;  /* 0x000000ff06097290 */ /* 0x000fe4000fffe1ff */
[----:B------:R-:W-:Y:S02]  /*0f70*/  USHF.R.U32.HI UR8, URZ, UR16, UR8 ;  /* 0x00000010ff087299 */ /* 0x000fe40008011608 */
[----:B--2---:R-:W-:Y:S02]  /*0f80*/  UIMAD UR5, UR5, UR9, UR7 ;  /* 0x00000009050572a4 */ /* 0x004fe4000f8e0207 */
[----:B------:R-:W-:-:S04]  /*0f90*/  UIADD3 UR8, UPT, UPT, -UR8, URZ, URZ ;  /* 0x000000ff08087290 */ /* 0x000fc8000fffe1ff */
[----:B------:R-:W-:Y:S01]  /*0fa0*/  UIMAD UR7, UR4, UR8, UR6 ;  /* 0x00000008040772a4 */ /* 0x000fe2000f8e0206 */
[----:B------:R-:W-:Y:S11]  /*0fb0*/  BRA.U !UP0, `(.L_x_22) ;  /* 0xfffffff908ac7547 */ /* 0x000ff6000b83ffff */
.L_x_17:
[----:B------:R-:W-:Y:S02]  /*0fc0*/  UIADD3 UR4, UPT, UPT, UR25, 0x2, URZ ;  /* 0x0000000219047890 */ /* 0x000fe4000fffe0ff */
[----:B------:R-:W-:-:S04]  /*0fd0*/  UISETP.NE.AND UP0, UPT, UR25, 0x6, UPT ;  /* 0x000000061900788c */ /* 0x000fc8000bf05270 */
[----:B------:R-:W-:-:S04]  /*0fe0*/  USEL UR4, UR4, 0x1, UP0 ;  /* 0x0000000104047887 */ /* 0x000fc80008000000 */
[----:B------:R-:W-:Y:S02]  /*0ff0*/  UIADD3 UR6, UPT, UPT, UR4, 0x1, URZ ;  /* 0x0000000104067890 */ /* 0x000fe4000fffe0ff */
[----:B------:R-:W-:-:S04]  /*1000*/  UISETP.NE.AND UP1, UPT, UR4, 0x7, UPT ;  /* 0x000000070400788c */ /* 0x000fc8000bf25270 */
[----:B------:R-:W-:Y:S01]  /*1010*/  USEL UR6, UR6, 0x1, UP1 ;  /* 0x0000000106067887 */ /* 0x000fe20008800000 */
[----:B------:R-:W5:Y:S01]  /*1020*/  S2UR UR4, SR_CgaCtaId ;  /* 0x00000000000479c3 */ /* 0x000f620000008800 */
[----:B------:R-:W-:Y:S02]  /*1030*/  UISETP.EQ.XOR UP1, UPT, UR25, 0x6, !UP1 ;  /* 0x000000061900788c */ /* 0x000fe4000cf22a70 */
[----:B------:R-:W-:Y:S02]  /*1040*/  UIADD3 UR5, UPT, UPT, UR6, 0x1, URZ ;  /* 0x0000000106057890 */ /* 0x000fe4000fffe0ff */
[----:B------:R-:W-:Y:S02]  /*1050*/  UISETP.NE.AND UP0, UPT, UR6, 0x7, UPT ;  /* 0x000000070600788c */ /* 0x000fe4000bf05270 */
[----:B------:R-:W-:Y:S02]  /*1060*/  UISETP.EQ.XOR UP1, UPT, UR6, 0x7, UP1 ;  /* 0x000000070600788c */ /* 0x000fe40008f22a70 */
[----:B------:R-:W-:-:S04]  /*1070*/  USEL UR5, UR5, 0x1, UP0 ;  /* 0x0000000105057887 */ /* 0x000fc80008000000 */
[----:B-1----:R-:W-:Y:S02]  /*1080*/  UIADD3 UR7, UPT, UPT, UR5, 0x1, URZ ;  /* 0x0000000105077890 */ /* 0x002fe4000fffe0ff */
[----:B------:R-:W-:Y:S02]  /*1090*/  UISETP.NE.AND UP0, UPT, UR5, 0x7, UPT ;  /* 0x000000070500788c */ /* 0x000fe4000bf05270 */
[----:B------:R-:W-:Y:S02]  /*10a0*/  UISETP.EQ.XOR UP1, UPT, UR5, 0x7, UP1 ;  /* 0x000000070500788c */ /* 0x000fe40008f22a70 */
[----:B------:R-:W-:-:S04]  /*10b0*/  USEL UR7, UR7, 0x1, UP0 ;  /* 0x0000000107077887 */ /* 0x000fc80008000000 */
[----:B------:R-:W-:Y:S02]  /*10c0*/  UIADD3 UR5, UPT, UPT, UR7, 0x1, URZ ;  /* 0x0000000107057890 */ /* 0x000fe4000fffe0ff */
[----:B------:R-:W-:Y:S02]  /*10d0*/  UISETP.NE.AND UP0, UPT, UR7, 0x7, UPT ;  /* 0x000000070700788c */ /* 0x000fe4000bf05270 */
[----:B------:R-:W-:Y:S02]  /*10e0*/  UISETP.EQ.XOR UP1, UPT, UR7, 0x7, UP1 ;  /* 0x000000070700788c */ /* 0x000fe40008f22a70 */
[----:B------:R-:W-:-:S03]  /*10f0*/  USEL UR7, UR5, 0x1, UP0 ;  /* 0x0000000105077887 */ /* 0x000fc60008000000 */
[----:B------:R-:W-:Y:S01]  /*1100*/  UMOV UR5, 0x400 ;  /* 0x0000040000057882 */ /* 0x000fe20000000000 */
[----:B------:R-:W-:Y:S02]  /*1110*/  UISETP.EQ.XOR UP1, UPT, UR7, 0x7, UP1 ;  /* 0x000000070700788c */ /* 0x000fe40008f22a70 */
[----:B------:R-:W-:Y:S02]  /*1120*/  UISETP.NE.AND UP0, UPT, UR7, 0x7, UPT ;  /* 0x000000070700788c */ /* 0x000fe4000bf05270 */
[----:B------:R-:W-:Y:S02]  /*1130*/  USEL UR6, URZ, 0x1, !UP1 ;  /* 0x00000001ff067887 */ /* 0x000fe4000c800000 */
[----:B-----5:R-:W-:Y:S02]  /*1140*/  ULEA UR5, UR4, UR5, 0x18 ;  /* 0x0000000504057291 */ /* 0x020fe4000f8ec0ff */
[----:B------:R-:W-:Y:S02]  /*1150*/  ULOP3.LUT UR6, UR26, UR6, URZ, 0x3c, !UPT ;  /* 0x000000061a067292 */ /* 0x000fe4000f8e3cff */
[----:B------:R-:W-:-:S02]  /*1160*/  USEL UR7, UR7, URZ, UP0 ;  /* 0x000000ff07077287 */ /* 0x000fc40008000000 */
[----:B------:R-:W-:Y:S02]  /*1170*/  USHF.L.U32 UR6, UR6, 0x1f, URZ ;  /* 0x0000001f06067899 */ /* 0x000fe400080006ff */
[----:B------:R-:W-:Y:S02]  /*1180*/  ULEA UR5, UR7, UR5, 0x3 ;  /* 0x0000000507057291 */ /* 0x000fe4000f8e18ff */
[----:B------:R-:W-:Y:S02]  /*1190*/  UISETP.NE.AND UP0, UPT, UR22, URZ, UPT ;  /* 0x000000ff1600728c */ /* 0x000fe4000bf05270 */
[----:B------:R-:W-:-:S05]  /*11a0*/  MOV R0, UR6 ;  /* 0x0000000600007c02 */ /* 0x000fca0008000f00 */
[----:B------:R-:W1:Y:S02]  /*11b0*/  SYNCS.PHASECHK.TRANS64.TRYWAIT P0, [UR5+0x38], R0 ;  /* 0x00003800ff0075a7 */ /* 0x000e640008001105 */
[----:B-1----:R-:W-:Y:S05]  /*11c0*/  @!P0 BRA `(.L_x_23) ;  /* 0x0000003400648947 */ /* 0x002fea0003800000 */
.L_x_59:
[----:B------:R-:W-:Y:S05]  /*11d0*/  BRA.U UP0, `(.L_x_16) ;  /* 0x00000001000c7547 */ /* 0x000fea000b800000 */
[----:B------:R-:W-:-:S13]  /*11e0*/  ELECT P0, URZ, PT ;  /* 0x0000000000ff782f */ /* 0x000fda0003800000 */
[----:B-1----:R-:W-:-:S04]  /*11f0*/  @P0 MOV R0, 0xc000 ;  /* 0x0000c00000000802 */ /* 0x002fc80000000f00 */
[----:B------:R1:W-:Y:S03]  /*1200*/  @P0 SYNCS.ARRIVE.TRANS64 RZ, [UR5], R0 ;  /* 0x00000000ffff09a7 */ /* 0x0003e60008000005 */
.L_x_16:
[----:B------:R-:W-:-:S09]  /*1210*/  UISETP.NE.AND UP0, UPT, UR23, 0x4, UPT ;  /* 0x000000041700788c */ /* 0x000fd2000bf05270 */
[----:B------:R-:W-:Y:S05]  /*1220*/  BRA.U UP0, `(.L_x_24) ;  /* 0x0000000900287547 */ /* 0x000fea000b800000 */
[----:B------:R-:W5:Y:S08]  /*1230*/  S2UR UR14, SR_CTAID.Z ;  /* 0x00000000000e79c3 */ /* 0x000f700000002700 */
[----:B------:R-:W-:Y:S01]  /*1240*/  BAR.SYNC.DEFER_BLOCKING 0x2, 0xa0 ;  /* 0x0082800000007b1d */ /* 0x000fe20000010000 */
[----:B------:R-:W-:Y:S01]  /*1250*/  ULEA.HI UR13, UR4, UR4, URZ, 0x1 ;  /* 0x00000004040d7291 */ /* 0x000fe2000f8f08ff */
[----:B------:R-:W-:Y:S01]  /*1260*/  HFMA2 R6, -RZ, RZ, 0, 5.9604644775390625e-08 ;  /* 0x00000001ff067431 */ /* 0x000fe200000001ff */
[----:B------:R-:W-:-:S02]  /*1270*/  MOV R5, 0x1 ;  /* 0x0000000100057802 */ /* 0x000fc40000000f00 */
[----:B------:R-:W-:-:S04]  /*1280*/  ULOP3.LUT UR12, UR13, 0xfffffffe, URZ, 0xc0, !UPT ;  /* 0xfffffffe0d0c7892 */ /* 0x000fc8000f8ec0ff */
[----:B-1----:R-:W-:Y:S02]  /*1290*/  UIADD3 UR11, UPT, UPT, -UR12, UR4, URZ ;  /* 0x000000040c0b7290 */ /* 0x002fe4000fffe1ff */
[----:B-----5:R-:W-:-:S09]  /*12a0*/  UISETP.GT.U32.AND UP0, UPT, UR14, 0x1ff, UPT ;  /* 0x000001ff0e00788c */ /* 0x020fd2000bf04070 */
[----:B------:R-:W-:Y:S05]  /*12b0*/  BRA.U UP0, `(.L_x_25) ;  /* 0x0000000500d07547 */ /* 0x000fea000b800000 */
[----:B------:R-:W-:Y:S01]  /*12c0*/  UMOV UR5, 0x400 ;  /* 0x0000040000057882 */ /* 0x000fe20000000000 */
[----:B------:R-:W1:Y:S01]  /*12d0*/  LDCU UR10, c[0x0][0x374] ;  /* 0x00006e80ff0a77ac */ /* 0x000e620008000800 */
[----:B------:R-:W-:Y:S01]  /*12e0*/  MOV R5, 0x1 ;  /* 0x0000000100057802 */ /* 0x000fe20000000f00 */
[----:B------:R-:W-:Y:S01]  /*12f0*/  ULEA UR4, UR4, UR5, 0x18 ;  /* 0x0000000504047291 */ /* 0x000fe2000f8ec0ff */
[----:B------:R-:W1:Y:S01]  /*1300*/  LDCU UR6, c[0x0][0x370] ;  /* 0x00006e00ff0677ac */ /* 0x000e620008000800 */
[----:B------:R-:W5:Y:S07]  /*1310*/  LDCU UR5, c[0x0][0x378] ;  /* 0x00006f00ff0577ac */ /* 0x000f6e0008000800 */
[----:B------:R-:W4:Y:S01]  /*1320*/  LDS R0, [UR4+0x98] ;  /* 0x00009804ff007984 */ /* 0x000f220008000800 */
[----:B------:R-:W-:Y:S01]  /*1330*/  ULOP3.LUT UR9, UR11, 0x1, URZ, 0x3c, !UPT ;  /* 0x000000010b097892 */ /* 0x000fe2000f8e3cff */
[----:B------:R-:W-:Y:S01]  /*1340*/  UMOV UR50, 0x10202010 ;  /* 0x1020201000327882 */ /* 0x000fe20000000000 */
[----:B------:R-:W-:Y:S01]  /*1350*/  UMOV UR24, 0x1 ;  /* 0x0000000100187882 */ /* 0x000fe20000000000 */
[----:B------:R-:W-:-:S02]  /*1360*/  UIADD3 UR8, UPT, UPT, UR4, 0xc400, URZ ;  /* 0x0000c40004087890 */ /* 0x000fc4000fffe0ff */
[----:B------:R-:W-:Y:S02]  /*1370*/  UIADD3 UR7, UPT, UPT, UR4, 0x28400, URZ ;  /* 0x0002840004077890 */ /* 0x000fe4000fffe0ff */
[----:B------:R-:W-:Y:S02]  /*1380*/  USEL UR51, URZ, 0x4000, UP6 ;  /* 0x00004000ff337887 */ /* 0x000fe4000b000000 */
[----:B-1----:R-:W-:Y:S02]  /*1390*/  UIMAD UR6, UR10, UR6, URZ ;  /* 0x000000060a0672a4 */ /* 0x002fe4000f8e02ff */
[----:B------:R-:W-:Y:S02]  /*13a0*/  USEL UR50, UR50, 0x10200010, !UP5 ;  /* 0x1020001032327887 */ /* 0x000fe4000e800000 */
[----:B------:R-:W-:Y:S02]  /*13b0*/  USHF.L.U32 UR9, UR24, UR9, URZ ;  /* 0x0000000918097299 */ /* 0x000fe400080006ff */
[----:B------:R-:W-:-:S02]  /*13c0*/  USHF.L.U32 UR24, UR24, UR11, URZ ;  /* 0x0000000b18187299 */ /* 0x000fc400080006ff */
[----:B------:R-:W-:Y:S02]  /*13d0*/  USHF.R.U32.HI UR8, URZ, 0x4, UR8 ;  /* 0x00000004ff087899 */ /* 0x000fe40008011608 */
[----:B------:R-:W-:Y:S02]  /*13e0*/  USHF.R.U32.HI UR7, URZ, 0x4, UR7 ;  /* 0x00000004ff077899 */ /* 0x000fe40008011607 */
[----:B-----5:R-:W-:Y:S02]  /*13f0*/  UIMAD UR5, UR6, UR5, URZ ;  /* 0x00000005060572a4 */ /* 0x020fe4000f8e02ff */
[----:B------:R-:W-:Y:S02]  /*1400*/  UIADD3 UR51, UPT, UPT, UR51, UR50, URZ ;  /* 0x0000003233337290 */ /* 0x000fe4000fffe0ff */
[----:B------:R-:W-:Y:S02]  /*1410*/  ULOP3.LUT UR24, UR9, 0xffff, UR24, 0xc8, !UPT ;  /* 0x0000ffff09187892 */ /* 0x000fe4000f8ec818 */
[----:B------:R-:W-:-:S02]  /*1420*/  ULOP3.LUT UR8, UR8, 0x3fc0, URZ, 0xc0, !UPT ;  /* 0x00003fc008087892 */ /* 0x000fc4000f8ec0ff */
[----:B------:R-:W-:Y:S02]  /*1430*/  ULOP3.LUT UR9, UR7, 0x3fc0, URZ, 0xc0, !UPT ;  /* 0x00003fc007097892 */ /* 0x000fe4000f8ec0ff */
[----:B------:R-:W-:Y:S02]  /*1440*/  ULEA.HI UR30, UR5, UR5, URZ, 0x1 ;  /* 0x00000005051e7291 */ /* 0x000fe4000f8f08ff */
[----:B------:R-:W-:Y:S02]  /*1450*/  UISETP.NE.AND UP0, UPT, UR22, URZ, UPT ;  /* 0x000000ff1600728c */ /* 0x000fe4000bf05270 */
[----:B------:R-:W-:Y:S02]  /*1460*/  ULOP3.LUT UR8, UR8, 0x10000, URZ, 0xfc, !UPT ;  /* 0x0001000008087892 */ /* 0x000fe4000f8efcff */
[----:B------:R-:W-:Y:S01]  /*1470*/  ULOP3.LUT UR9, UR9, 0x10000, URZ, 0xfc, !UPT ;  /* 0x0001000009097892 */ /* 0x000fe2000f8efcff */
[----:B----4-:R-:W-:Y:S01]  /*1480*/  R2UR UR31, R0 ;  /* 0x00000000001f72ca */ /* 0x010fe200000e0000 */
[----:B------:R-:W-:-:S02]  /*1490*/  USHF.R.S32.HI UR30, URZ, 0x1, UR30 ;  /* 0x00000001ff1e7899 */ /* 0x000fc4000801141e */
[----:B------:R-:W-:Y:S01]  /*14a0*/  UISETP.NE.AND UP1, UPT, UR22, URZ, UPT ;  /* 0x000000ff1600728c */ /* 0x000fe2000bf25270 */
[----:B------:R-:W-:Y:S01]  /*14b0*/  UMOV UR29, URZ ;  /* 0x000000ff001d7c82 */ /* 0x000fe20008000000 */
[----:B------:R-:W-:Y:S01]  /*14c0*/  UMOV UR28, URZ ;  /* 0x000000ff001c7c82 */ /* 0x000fe20008000000 */
[----:B------:R-:W-:Y:S01]  /*14d0*/  UMOV UR27, URZ ;  /* 0x000000ff001b7c82 */ /* 0x000fe20008000000 */
[----:B------:R-:W-:Y:S01]  /*14e0*/  UMOV UR50, URZ ;  /* 0x000000ff00327c82 */ /* 0x000fe20008000000 */
[----:B------:R-:W-:Y:S01]  /*14f0*/  UMOV UR36, URZ ;  /* 0x000000ff00247c82 */ /* 0x000fe20008000000 */
[----:B------:R-:W-:Y:S01]  /*1500*/  UMOV UR37, UR51 ;  /* 0x0000003300257c82 */ /* 0x000fe20008000000 */
[----:B------:R-:W-:Y:S01]  /*1510*/  UMOV UR34, URZ ;  /* 0x000000ff00227c82 */ /* 0x000fe20008000000 */
[----:B------:R-:W-:Y:S01]  /*1520*/  UMOV UR35, UR51 ;  /* 0x0000003300237c82 */ /* 0x000fe20008000000 */
[----:B------:R-:W-:Y:S01]  /*1530*/  UMOV UR32, URZ ;  /* 0x000000ff00207c82 */ /* 0x000fe20008000000 */
[----:B------:R-:W-:-:S05]  /*1540*/  UMOV UR33, UR51 ;  /* 0x0000003300217c82 */ /* 0x000fca0008000000 */
.L_x_33:
[----:B-1----:R-:W-:Y:S01]  /*1550*/  PLOP3.LUT P1, PT, PT, PT, PT, 0x80, 0x8 ;  /* 0x000000000008781c */ /* 0x002fe20003f2f070 */
[----:B------:R-:W-:Y:S02]  /*1560*/  ULEA UR7, UR29, UR31, 0x7 ;  /* 0x0000001f1d077291 */ /* 0x000fe4000f8e38ff */
[----:B------:R-:W-:Y:S02]  /*1570*/  UIADD3 UR14, UPT, UPT, UR30, UR14, URZ ;  /* 0x0000000e1e0e7290 */ /* 0x000fe4000fffe0ff */
[----:B------:R-:W-:Y:S02]  /*1580*/  UPLOP3.LUT UP4, UPT, UPT, UPT, UPT, 0x40, 0x4 ;  /* 0x000000000004789c */ /* 0x000fe40003f8e870 */
[----:B------:R-:W-:Y:S01]  /*1590*/  ULEA UR6, UR29, UR4, 0x3 ;  /* 0x000000041d067291 */ /* 0x000fe2000f8e18ff */
[----:B-----5:R-:W-:Y:S11]  /*15a0*/  BRA.U UP0, `(.L_x_26) ;  /* 0x00000001001c7547 */ /* 0x020ff6000b800000 */
[----:B------:R-:W-:Y:S01]  /*15b0*/  USHF.L.U32 UR5, UR28, 0x1f, URZ ;  /* 0x0000001f1c057899 */ /* 0x000fe200080006ff */
[----:B------:R-:W-:Y:S01]  /*15c0*/  SHF.L.U32 R2, R5, 0x1f, RZ ;  /* 0x0000001f05027819 */ /* 0x000fe200000006ff */
[----:B------:R-:W-:-:S04]  /*15d0*/  ULEA UR10, UR27, UR4, 0x3 ;  /* 0x000000041b0a7291 */ /* 0x000fc8000f8e18ff */
[----:B------:R-:W-:-:S05]  /*15e0*/  MOV R0, UR5 ;  /* 0x0000000500007c02 */ /* 0x000fca0008000f00 */
[----:B------:R1:W4:Y:S01]  /*15f0*/  SYNCS.PHASECHK.TRANS64.TRYWAIT P1, [UR10], R0 ;  /* 0x00000000ff0075a7 */ /* 0x000322000802110a */
[----:B------:R-:W5:Y:S02]  /*1600*/  SYNCS.PHASECHK.TRANS64.TRYWAIT P0, [UR6+0x80], R2 ;  /* 0x00008002ff0075a7 */ /* 0x000f640008001106 */
[----:B-1--45:R-:W-:Y:S05]  /*1610*/  @!P0 BRA `(.L_x_27) ;  /* 0x0000003000708947 */ /* 0x032fea0003800000 */
.L_x_26:
[----:B------:R-:W-:-:S05]  /*1620*/  UMOV UR26, URZ ;  /* 0x000000ff001a7c82 */ /* 0x000fca0008000000 */
.L_x_31:
[----:B-1--45:R-:W-:Y:S05]  /*1630*/  BRA.U UP0, `(.L_x_28) ;  /* 0x0000000100787547 */ /* 0x032fea000b800000 */
[----:B------:R-:W-:Y:S02]  /*1640*/  ULEA UR54, UR27, UR9, 0x9 ;  /* 0x000000091b367291 */ /* 0x000fe4000f8e48ff */
[----:B------:R-:W-:Y:S02]  /*1650*/  ULEA UR52, UR27, UR8, 0xa ;  /* 0x000000081b347291 */ /* 0x000fe4000f8e50ff */
[----:B------:R-:W-:Y:S02]  /*1660*/  ULEA UR5, UR27, UR4, 0x3 ;  /* 0x000000041b057291 */ /* 0x000fe4000f8e18ff */
[----:B------:R-:W-:Y:S02]  /*1670*/  UIADD3 UR48, UPT, UPT, UR54, 0x2, URZ ;  /* 0x0000000236307890 */ /* 0x000fe4000fffe0ff */
[----:B------:R-:W-:Y:S02]  /*1680*/  UIADD3 UR46, UPT, UPT, UR52, 0x2, URZ ;  /* 0x00000002342e7890 */ /* 0x000fe4000fffe0ff */
[----:B------:R-:W-:Y:S02]  /*1690*/  UIADD3 UR44, UPT, UPT, UR54, 0x4, URZ ;  /* 0x00000004362c7890 */ /* 0x000fe4000fffe0ff */
[----:B------:R-:W-:Y:S02]  /*16a0*/  UIADD3 UR42, UPT, UPT, UR52, 0x4, URZ ;  /* 0x00000004342a7890 */ /* 0x000fe4000fffe0ff */
[----:B------:R-:W-:Y:S02]  /*16b0*/  UIADD3 UR40, UPT, UPT, UR54, 0x6, URZ ;  /* 0x0000000636287890 */ /* 0x000fe4000fffe0ff */
[----:B------:R-:W-:Y:S02]  /*16c0*/  UIADD3 UR38, UPT, UPT, UR52, 0x6, URZ ;  /* 0x0000000634267890 */ /* 0x000fe4000fffe0ff */
[----:B------:R-:W-:Y:S01]  /*16d0*/  UIADD3 UR25, UPT, UPT, UR5, 0x38, URZ ;  /* 0x0000003805197890 */ /* 0x000fe2000fffe0ff */
[----:B------:R-:W-:Y:S01]  /*16e0*/  UMOV UR55, 0x40004040 ;  /* 0x4000404000377882 */ /* 0x000fe20000000000 */
[----:B------:R-:W-:Y:S01]  /*16f0*/  UMOV UR53, 0x40004040 ;  /* 0x4000404000357882 */ /* 0x000fe20000000000 */
[----:B------:R-:W-:Y:S01]  /*1700*/  UMOV UR49, 0x40004040 ;  /* 0x4000404000317882 */ /* 0x000fe20000000000 */
[----:B------:R-:W-:Y:S01]  /*1710*/  UMOV UR47, 0x40004040 ;  /* 0x40004040002f7882 */ /* 0x000fe20000000000 */
[----:B------:R-:W-:Y:S01]  /*1720*/  UMOV UR45, 0x40004040 ;  /* 0x40004040002d7882 */ /* 0x000fe20000000000 */
[----:B------:R-:W-:Y:S01]  /*1730*/  UMOV UR43, 0x40004040 ;  /* 0x40004040002b7882 */ /* 0x000fe20000000000 */
[----:B------:R-:W-:Y:S01]  /*1740*/  UMOV UR41, 0x40004040 ;  /* 0x4000404000297882 */ /* 0x000fe20000000000 */
[----:B------:R-:W-:Y:S01]  /*1750*/  UMOV UR39, 0x40004040 ;  /* 0x4000404000277882 */ /* 0x000fe20000000000 */
[----:B------:R-:W-:Y:S05]  /*1760*/  @P1 BRA `(.L_x_29) ;  /* 0x0000000000101947 */ /* 0x000fea0003800000 */
[----:B------:R-:W-:Y:S06]  /*1770*/  USHF.L.U32 UR10, UR28, 0x1f, URZ ;  /* 0x0000001f1c0a7899 */ /* 0x000fec00080006ff */
[----:B-1----:R-:W-:Y:S04]  /*1780*/  MOV R0, UR10 ;  /* 0x0000000a00007c02 */ /* 0x002fe80008000f00 */
[----:B------:R-:W1:Y:S02]  /*1790*/  SYNCS.PHASECHK.TRANS64.TRYWAIT P0, [UR5], R0 ;  /* 0x00000000ff0075a7 */ /* 0x000e640008001105 */
[----:B-1----:R-:W-:Y:S05]  /*17a0*/  @!P0 BRA `(.L_x_30) ;  /* 0x0000003000288947 */ /* 0x002fea0003800000 */
.L_x_29:
[----:B------:R4:W-:Y:S01]  /*17b0*/  UTCQMMA.2CTA gdesc[UR52], gdesc[UR54], tmem[UR7], tmem[UR50], idesc[UR51], UP4 ;  /* 0x00ff3236340075ea */ /* 0x0009e2000a200307 */
[----:B------:R4:W-:Y:S01]  /*17c0*/  UTCQMMA.2CTA gdesc[UR46], gdesc[UR48], tmem[UR7], tmem[UR36], idesc[UR37], UPT ;  /* 0x00ff24302e0075ea */ /* 0x0009e2000ba00307 */
[----:B------:R4:W-:Y:S01]  /*17d0*/  UTCQMMA.2CTA gdesc[UR42], gdesc[UR44], tmem[UR7], tmem[UR34], idesc[UR35], UPT ;  /* 0x00ff222c2a0075ea */ /* 0x0009e2000ba00307 */
[----:B------:R-:W-:Y:S01]  /*17e0*/  UPLOP3.LUT UP4, UPT, UPT, UPT, UPT, 0x80, 0x8 ;  /* 0x000000000008789c */ /* 0x000fe20003f8f070 */
[----:B------:R4:W-:Y:S01]  /*17f0*/  UTCQMMA.2CTA gdesc[UR38], gdesc[UR40], tmem[UR7], tmem[UR32], idesc[UR33], UPT ;  /* 0x00ff2028260075ea */ /* 0x0009e2000ba00307 */
[----:B------:R4:W-:Y:S01]  /*1800*/  UTCBAR.2CTA.MULTICAST [UR25], URZ, UR24 ;  /* 0x000000ff190073e9 */ /* 0x0009e20008200818 */
[----:B------:R-:W-:Y:S02]  /*1810*/  NOP ;  /* 0x0000000000007918 */ /* 0x000fe40000000000 */
.L_x_28:
[----:B------:R-:W-:Y:S01]  /*1820*/  UIADD3 UR27, UPT, UPT, UR27, 0x1, URZ ;  /* 0x000000011b1b7890 */ /* 0x000fe2000fffe0ff */
[----:B------:R-:W-:Y:S01]  /*1830*/  PLOP3.LUT P1, PT, PT, PT, PT, 0x80, 0x8 ;  /* 0x000000000008781c */ /* 0x000fe20003f2f070 */
[----:B------:R-:W-:Y:S02]  /*1840*/  UISETP.GT.U32.AND UP3, UPT, UR26, 0x1e, UPT ;  /* 0x0000001e1a00788c */ /* 0x000fe4000bf64070 */
[----:B------:R-:W-:Y:S02]  /*1850*/  UISETP.NE.AND UP2, UPT, UR27, 0x7, UPT ;  /* 0x000000071b00788c */ /* 0x000fe4000bf45270 */
[----:B------:R-:W-:Y:S02]  /*1860*/  UISETP.NE.OR UP3, UPT, UR22, URZ, UP3 ;  /* 0x000000ff1600728c */ /* 0x000fe40009f65670 */
[----:B------:R-:W-:Y:S02]  /*1870*/  USEL UR5, URZ, 0x1, UP2 ;  /* 0x00000001ff057887 */ /* 0x000fe40009000000 */
[----:B------:R-:W-:Y:S02]  /*1880*/  USEL UR27, UR27, URZ, UP2 ;  /* 0x000000ff1b1b7287 */ /* 0x000fe40009000000 */
[----:B------:R-:W-:Y:S01]  /*1890*/  ULOP3.LUT UR28, UR28, UR5, URZ, 0x3c, !UPT ;  /* 0x000000051c1c7292 */ /* 0x000fe2000f8e3cff */
[----:B------:R-:W-:Y:S01]  /*18a0*/  PLOP3.LUT P0, PT, PT, PT, UP3, 0x80, 0x8 ;  /* 0x000000000008781c */ /* 0x000fe20003f0f038 */
[----:B------:R-:W-:Y:S03]  /*18b0*/  UIADD3 UR26, UPT, UPT, UR26, 0x1, URZ ;  /* 0x000000011a1a7890 */ /* 0x000fe6000fffe0ff */
[----:B------:R-:W-:Y:S02]  /*18c0*/  @!UP3 USHF.L.U32 UR5, UR28, 0x1f, URZ ;  /* 0x0000001f1c05b899 */ /* 0x000fe400080006ff */
[----:B------:R-:W-:Y:S02]  /*18d0*/  @!UP3 ULEA UR10, UR27, UR4, 0x3 ;  /* 0x000000041b0ab291 */ /* 0x000fe4000f8e18ff */
[----:B------:R-:W-:Y:S02]  /*18e0*/  UISETP.NE.AND UP2, UPT, UR26, 0x20, UPT ;  /* 0x000000201a00788c */ /* 0x000fe4000bf45270 */
[----:B-1----:R-:W-:Y:S05]  /*18f0*/  IMAD.U32 R0, RZ, RZ, UR5 ;  /* 0x00000005ff007e24 */ /* 0x002fea000f8e00ff */
[----:B------:R5:W1:Y:S02]  /*1900*/  @!P0 SYNCS.PHASECHK.TRANS64.TRYWAIT P1, [UR10], R0 ;  /* 0x00000000ff0085a7 */ /* 0x000a64000802110a */
[----:B------:R-:W-:Y:S05]  /*1910*/  BRA.U UP2, `(.L_x_31) ;  /* 0xfffffffd02447547 */ /* 0x000fea000b83ffff */
[----:B------:R-:W-:Y:S05]  /*1920*/  BRA.U UP1, `(.L_x_32) ;  /* 0x0000000101107547 */ /* 0x000fea000b800000 */
[----:B------:R-:W-:Y:S01]  /*1930*/  UIADD3 UR6, UPT, UPT, UR6, 0x70, URZ ;  /* 0x0000007006067890 */ /* 0x000fe2000fffe0ff */
[----:B------:R-:W-:-:S08]  /*1940*/  UMOV UR5, 0x3 ;  /* 0x0000000300057882 */ /* 0x000fd00000000000 */
[----:B------:R4:W-:Y:S01]  /*1950*/  UTCBAR.2CTA.MULTICAST [UR6], URZ, UR5 ;  /* 0x000000ff060073e9 */ /* 0x0009e20008200805 */
[----:B------:R-:W-:Y:S02]  /*1960*/  NOP ;  /* 0x0000000000007918 */ /* 0x000fe40000000000 */
.L_x_32:
[----:B------:R-:W-:-:S04]  /*1970*/  UIADD3 UR29, UPT, UPT, UR29, 0x1, URZ ;  /* 0x000000011d1d7890 */ /* 0x000fc8000fffe0ff */
[----:B------:R-:W-:-:S04]  /*1980*/  UISETP.NE.AND UP2, UPT, UR29, 0x2, UPT ;  /* 0x000000021d00788c */ /* 0x000fc8000bf45270 */
[----:B------:R-:W-:Y:S02]  /*1990*/  USEL UR29, UR29, URZ, UP2 ;  /* 0x000000ff1d1d7287 */ /* 0x000fe40009000000 */
[----:B----4-:R-:W-:Y:S02]  /*19a0*/  USEL UR5, URZ, 0x1, UP2 ;  /* 0x00000001ff057887 */ /* 0x010fe40009000000 */
[----:B------:R-:W-:-:S04]  /*19b0*/  UISETP.GE.AND UP2, UPT, UR14, 0x200, UPT ;  /* 0x000002000e00788c */ /* 0x000fc8000bf46270 */
[----:B------:R-:W-:-:S05]  /*19c0*/  LOP3.LUT R5, R5, UR5, RZ, 0x3c, !PT ;  /* 0x0000000505057c12 */ /* 0x000fca000f8e3cff */
[----:B------:R-:W-:Y:S05]  /*19d0*/  BRA.U !UP2, `(.L_x_33) ;  /* 0xfffffff90adc7547 */ /* 0x000fea000b83ffff */
[----:B------:R-:W-:-:S06]  /*19e0*/  UIADD3 UR29, UPT, UPT, UR29, 0x1, URZ ;  /* 0x000000011d1d7890 */ /* 0x000fcc000fffe0ff */
[----:B------:R-:W-:Y:S02]  /*19f0*/  MOV R6, UR29 ;  /* 0x0000001d00067c02 */ /* 0x000fe40008000f00 */
.L_x_25:
[----:B------:R-:W-:-:S09]  /*1a00*/  UISETP.NE.AND UP0, UPT, UR11, URZ, UPT ;  /* 0x000000ff0b00728c */ /* 0x000fd2000bf05270 */
[----:B------:R-:W-:Y:S05]  /*1a10*/  BRA.U UP0, `(.L_x_24) ;  /* 0x00000001002c7547 */ /* 0x000fea000b800000 */
[----:B-----5:R-:W5:Y:S01]  /*1a20*/  S2R R0, SR_CgaCtaId ;  /* 0x0000000000007919 */ /* 0x020f620000008800 */
[----:B------:R-:W-:Y:S02]  /*1a30*/  ISETP.NE.AND P0, PT, R6, 0x2, PT ;  /* 0x000000020600780c */ /* 0x000fe40003f05270 */
[----:B------:R-:W-:Y:S02]  /*1a40*/  MOV R3, 0x400 ;  /* 0x0000040000037802 */ /* 0x000fe40000000f00 */
[----:B------:R-:W-:-:S04]  /*1a50*/  SEL R2, RZ, 0x1, P0 ;  /* 0x00000001ff027807 */ /* 0x000fc80000000000 */
[----:B------:R-:W-:-:S05]  /*1a60*/  LOP3.LUT R2, R5, R2, RZ, 0x3c, !PT ;  /* 0x0000000205027212 */ /* 0x000fca00078e3cff */
[----:B------:R-:W-:Y:S01]  /*1a70*/  IMAD.U32 R2, R2, -0x80000000, RZ ;  /* 0x8000000002027824 */ /* 0x000fe200078e00ff */
[----:B-----5:R-:W-:Y:S02]  /*1a80*/  LEA R0, R0, R3, 0x18 ;  /* 0x0000000300007211 */ /* 0x020fe400078ec0ff */
[----:B------:R-:W-:-:S05]  /*1a90*/  SEL R3, R6, RZ, P0 ;  /* 0x000000ff06037207 */ /* 0x000fca0000000000 */
[----:B------:R-:W-:-:S04]  /*1aa0*/  IMAD R0, R3, 0x8, R0 ;  /* 0x0000000803007824 */ /* 0x000fc800078e0200 */
[----:B------:R-:W5:Y:S02]  /*1ab0*/  SYNCS.PHASECHK.TRANS64.TRYWAIT P0, [R0+URZ+0x80], R2 ;  /* 0x00008002000075a7 */ /* 0x000f6400080011ff */
[----:B-----5:R-:W-:Y:S05]  /*1ac0*/  @!P0 BRA `(.L_x_34) ;  /* 0x0000002c00808947 */ /* 0x020fea0003800000 */
.L_x_24:
[----:B------:R-:W-:-:S06]  /*1ad0*/  UISETP.GT.AND UP0, UPT, UR23, 0x3, UPT ;  /* 0x000000031700788c */ /* 0x000fcc000bf04270 */
[----:B------:R-:W-:-:S13]  /*1ae0*/  PLOP3.LUT P0, PT, PT, PT, UP0, 0x80, 0x8 ;  /* 0x000000000008781c */ /* 0x000fda0003f0f008 */
[----:B-12345:R-:W-:Y:S05]  /*1af0*/  @P0 EXIT ;  /* 0x000000000000094d */ /* 0x03efea0003800000 */
[----:B------:R-:W-:-:S09]  /*1b00*/  UISETP.NE.AND UP0, UPT, UR23, URZ, UPT ;  /* 0x000000ff1700728c */ /* 0x000fd2000bf05270 */
[----:B------:R-:W-:Y:S05]  /*1b10*/  BRA.U UP0, `(.L_x_35) ;  /* 0x00000005008c7547 */ /* 0x000fea000b800000 */
[----:B------:R-:W1:Y:S01]  /*1b20*/  S2R R6, SR_CgaCtaId ;  /* 0x0000000000067919 */ /* 0x000e620000008800 */
[----:B------:R-:W-:Y:S01]  /*1b30*/  NOP ;  /* 0x0000000000007918 */ /* 0x000fe20000000000 */
[----:B------:R-:W-:Y:S02]  /*1b40*/  MOV R3, 0x40 ;  /* 0x0000004000037802 */ /* 0x000fe40000000f00 */
[----:B------:R-:W-:Y:S02]  /*1b50*/  MOV R5, 0x400 ;  /* 0x0000040000057802 */ /* 0x000fe40000000f00 */
[C---:B-1----:R-:W-:Y:S02]  /*1b60*/  LEA R0, R6.reuse, R3, 0x18 ;  /* 0x0000000306007211 */ /* 0x042fe400078ec0ff */
[----:B------:R-:W-:-:S04]  /*1b70*/  LEA R5, R6, R5, 0x18 ;  /* 0x0000000506057211 */ /* 0x000fc800078ec0ff */
[----:B------:R-:W1:Y:S02]  /*1b80*/  LDS.U8 R0, [R0] ;  /* 0x0000000000007984 */ /* 0x000e640000000000 */
[----:B-1----:R-:W-:-:S13]  /*1b90*/  ISETP.NE.AND P0, PT, R0, RZ, PT ;  /* 0x000000ff0000720c */ /* 0x002fda0003f05270 */
[----:B------:R-:W-:Y:S05]  /*1ba0*/  @P0 BRA `(.L_x_36) ;  /* 0x0000000400500947 */ /* 0x000fea0003800000 */
[C---:B------:R-:W-:Y:S02]  /*1bb0*/  LOP3.LUT R0, R6.reuse, 0x1, RZ, 0xc0, !PT ;  /* 0x0000000106007812 */ /* 0x040fe400078ec0ff */
[----:B------:R-:W-:Y:S02]  /*1bc0*/  LOP3.LUT R13, R6, 0x1, RZ, 0x3c, !PT ;  /* 0x00000001060d7812 */ /* 0x000fe400078e3cff */
[----:B------:R-:W-:-:S13]  /*1bd0*/  ISETP.NE.U32.AND P1, PT, R0, 0x1, PT ;  /* 0x000000010000780c */ /* 0x000fda0003f25070 */
[----:B------:R-:W-:Y:S05]  /*1be0*/  @!P1 BRA `(.L_x_37) ;  /* 0x0000000000c49947 */ /* 0x000fea0003800000 */
[----:B------:R-:W-:Y:S01]  /*1bf0*/  ELECT P0, URZ, PT ;  /* 0x0000000000ff782f */ /* 0x000fe20003800000 */
[----:B------:R-:W-:-:S12]  /*1c00*/  BSSY B0, `(.L_x_37) ;  /* 0x000002f000007945 */ /* 0x000fd80003800000 */
[----:B------:R-:W-:Y:S05]  /*1c10*/  @!P0 BRA `(.L_x_38) ;  /* 0x0000000000b48947 */ /* 0x000fea0003800000 */
[----:B------:R-:W-:-:S05]  /*1c20*/  UMOV UR4, 0x8 ;  /* 0x0000000800047882 */ /* 0x000fca0000000000 */
[----:B------:R-:W-:Y:S04]  /*1c30*/  DEPBAR.LE SB1, 0x36 ;  /* 0x00009d800000791a */ /* 0x000fe80000000000 */
[----:B------:R-:W1:Y:S02]  /*1c40*/  UTCATOMSWS.2CTA.FIND_AND_SET.ALIGN UP0, UR4, UR4 ;  /* 0x00000004000475e3 */ /* 0x000e640008200800 */
[----:B-1----:R-:W-:Y:S01]  /*1c50*/  PLOP3.LUT P0, PT, PT, PT, UP0, 0x80, 0x8 ;  /* 0x000000000008781c */ /* 0x002fe20003f0f008 */
[----:B------:R-:W-:-:S03]  /*1c60*/  IMAD.U32 R12, RZ, RZ, UR4 ;  /* 0x00000004ff0c7e24 */ /* 0x000fc6000f8e00ff */
[----:B------:R-:W-:-:S04]  /*1c70*/  SEL R0, RZ, 0xffffffff, !P0 ;  /* 0xffffffffff007807 */ /* 0x000fc80004000000 */
[----:B------:R-:W-:-:S13]  /*1c80*/  ISETP.NE.AND P0, PT, R0, RZ, PT ;  /* 0x000000ff0000720c */ /* 0x000fda0003f05270 */
[----:B------:R-:W-:Y:S05]  /*1c90*/  @P0 BRA `(.L_x_39) ;  /* 0x0000000000240947 */ /* 0x000fea0003800000 */
.L_x_40:
[----:B------:R-:W-:Y:S05]  /*1ca0*/  NANOSLEEP 0x64 ;  /* 0x000000640000795d */ /* 0x000fea0003800000 */
[----:B------:R-:W-:-:S05]  /*1cb0*/  UMOV UR4, 0x8 ;  /* 0x0000000800047882 */ /* 0x000fca0000000000 */
[----:B------:R-:W-:Y:S04]  /*1cc0*/  DEPBAR.LE SB1, 0x36 ;  /* 0x00009d800000791a */ /* 0x000fe80000000000 */
[----:B------:R-:W1:Y:S02]  /*1cd0*/  UTCATOMSWS.2CTA.FIND_AND_SET.ALIGN UP0, UR4, UR4 ;  /* 0x00000004000475e3 */ /* 0x000e640008200800 */
[----:B-1----:R-:W-:Y:S01]  /*1ce0*/  PLOP3.LUT P0, PT, PT, PT, UP0, 0x80, 0x8 ;  /* 0x000000000008781c */ /* 0x002fe20003f0f008 */
[----:B------:R-:W-:-:S03]  /*1cf0*/  IMAD.U32 R12, RZ, RZ, UR4 ;  /* 0x00000004ff0c7e24 */ /* 0x000fc6000f8e00ff */
[----:B------:R-:W-:-:S04]  /*1d00*/  SEL R0, RZ, 0xffffffff, !P0 ;  /* 0xffffffffff007807 */ /* 0x000fc80004000000 */
[----:B------:R-:W-:-:S13]  /*1d10*/  ISETP.NE.AND P0, PT, R0, RZ, PT ;  /* 0x000000ff0000720c */ /* 0x000fda0003f05270 */
[----:B------:R-:W-:Y:S05]  /*1d20*/  @!P0 BRA `(.L_x_40) ;  /* 0xfffffffc00dc8947 */ /* 0x000fea000383ffff */
.L_x_39:
[----:B------:R-:W-:Y:S01]  /*1d30*/  MOV R11, 0x60 ;  /* 0x00000060000b7802 */ /* 0x000fe20000000f00 */
[----:B------:R-:W-:Y:S01]  /*1d40*/  VIADD R2, R5, 0x98 ;  /* 0x0000009805027836 */ /* 0x000fe20000000000 */
[----:B------:R-:W-:Y:S01]  /*1d50*/  MOV R3, 0x58 ;  /* 0x0000005800037802 */ /* 0x000fe20000000f00 */
[----:B------:R-:W-:Y:S01]  /*1d60*/  IMAD.MOV.U32 R8, RZ, RZ, 0x4 ;  /* 0x00000004ff087424 */ /* 0x000fe200078e00ff */
[C---:B------:R-:W-:Y:S02]  /*1d70*/  LEA R11, R6.reuse, R11, 0x18 ;  /* 0x0000000b060b7211 */ /* 0x040fe400078ec0ff */
[----:B------:R-:W-:-:S03]  /*1d80*/  LEA R0, R6, R3, 0x18 ;  /* 0x0000000306007211 */ /* 0x000fc600078ec0ff */
[----:B------:R-:W1:Y:S02]  /*1d90*/  LDS R14, [R11] ;  /* 0x000000000b0e7984 */ /* 0x000e640000000800 */
[----:B-1----:R-:W-:-:S04]  /*1da0*/  IMAD.U32 R14, R14, -0x80000000, RZ ;  /* 0x800000000e0e7824 */ /* 0x002fc800078e00ff */
[----:B------:R-:W1:Y:S02]  /*1db0*/  SYNCS.PHASECHK.TRANS64.TRYWAIT P0, [R0+URZ], R14 ;  /* 0x0000000e000075a7 */ /* 0x000e6400080011ff */
[----:B-1----:R-:W-:Y:S05]  /*1dc0*/  @P0 BRA `(.L_x_41) ;  /* 0x0000000000080947 */ /* 0x002fea0003800000 */
[----:B------:R-:W1:Y:S02]  /*1dd0*/  SYNCS.PHASECHK.TRANS64.TRYWAIT P0, [R0+URZ], R14 ;  /* 0x0000000e000075a7 */ /* 0x000e6400080011ff */
[----:B-1----:R-:W-:Y:S05]  /*1de0*/  @!P0 BRA `(.L_x_42) ;  /* 0x0000002800d08947 */ /* 0x002fea0003800000 */
.L_x_41:
[C---:B------:R-:W-:Y:S01]  /*1df0*/  PRMT R3, R13.reuse, 0x654, R0 ;  /* 0x000006540d037816 */ /* 0x040fe20000000000 */
[C---:B------:R-:W-:Y:S01]  /*1e00*/  IMAD.SHL.U32 R10, R12.reuse, 0x20, RZ ;  /* 0x000000200c0a7824 */ /* 0x040fe200078e00ff */
[----:B------:R-:W-:Y:S01]  /*1e10*/  PRMT R2, R13, 0x654, R2 ;  /* 0x000006540d027816 */ /* 0x000fe20000000002 */
[----:B------:R-:W-:Y:S01]  /*1e20*/  IMAD.MOV.U32 R7, RZ, RZ, 0xff ;  /* 0x000000ffff077424 */ /* 0x000fe200078e00ff */
[----:B------:R2:W-:Y:S01]  /*1e30*/  SYNCS.ARRIVE.TRANS64.RED RZ, [R3+URZ], R8 ;  /* 0x0000000803ff79a7 */ /* 0x0005e200080004ff */
[----:B-1----:R-:W-:Y:S01]  /*1e40*/  IMAD.MOV.U32 R0, RZ, RZ, 0x1 ;  /* 0x00000001ff007424 */ /* 0x002fe200078e00ff */
[----:B------:R1:W-:Y:S01]  /*1e50*/  STS [R5+0x98], R10 ;  /* 0x0000980a05007388 */ /* 0x0003e20000000800 */
[----:B------:R-:W-:Y:S01]  /*1e60*/  VIADD R9, R12, 0x10 ;  /* 0x000000100c097836 */ /* 0x000fe20000000000 */
[----:B------:R-:W-:Y:S02]  /*1e70*/  SHF.L.U32 R7, R7, R12, RZ ;  /* 0x0000000c07077219 */ /* 0x000fe400000006ff */
[----:B------:R1:W-:Y:S02]  /*1e80*/  STAS [R2.64], R12 ;  /* 0x0000000c02007dbd */ /* 0x0003e4000c0008ff */
[----:B--2---:R-:W-:-:S02]  /*1e90*/  SHF.L.U32 R8, R0, R9, RZ ;  /* 0x0000000900087219 */ /* 0x004fc400000006ff */
[----:B------:R-:W-:Y:S02]  /*1ea0*/  MOV R9, 0x50 ;  /* 0x0000005000097802 */ /* 0x000fe40000000f00 */
[----:B------:R-:W-:Y:S02]  /*1eb0*/  LOP3.LUT R7, R8, R7, RZ, 0xfc, !PT ;  /* 0x0000000708077212 */ /* 0x000fe400078efcff */
[----:B------:R-:W-:-:S05]  /*1ec0*/  LEA R8, R6, R9, 0x18 ;  /* 0x0000000906087211 */ /* 0x000fca00078ec0ff */
[----:B------:R1:W-:Y:S04]  /*1ed0*/  ATOMS.OR RZ, [R8], R7 ;  /* 0x0000000708ff738c */ /* 0x0003e80003000000 */
[----:B------:R1:W-:Y:S02]  /*1ee0*/  ATOMS.XOR RZ, [R11], R0 ;  /* 0x000000000bff738c */ /* 0x0003e40003800000 */
.L_x_38:
[----:B------:R-:W-:Y:S05]  /*1ef0*/  BSYNC B0 ;  /* 0x0000000000007941 */ /* 0x000fea0003800000 */
.L_x_37:
[----:B------:R-:W-:Y:S05]  /*1f00*/  @P1 BRA `(.L_x_43) ;  /* 0x0000000000881947 */ /* 0x000fea0003800000 */
[----:B------:R-:W-:Y:S05]  /*1f10*/  WARPSYNC.ALL ;  /* 0x0000000000007948 */ /* 0x000fea0003800000 */
[----:B------:R-:W-:Y:S01]  /*1f20*/  NOP ;  /* 0x0000000000007918 */ /* 0x000fe20000000000 */
[----:B------:R-:W-:-:S13]  /*1f30*/  ELECT P0, URZ, PT ;  /* 0x0000000000ff782f */ /* 0x000fda0003800000 */
[----:B------:R-:W-:Y:S05]  /*1f40*/  @!P0 BRA `(.L_x_43) ;  /* 0x0000000000788947 */ /* 0x000fea0003800000 */
[----:B-1----:R-:W-:Y:S02]  /*1f50*/  MOV R3, 0x60 ;  /* 0x0000006000037802 */ /* 0x002fe40000000f00 */
[----:B------:R-:W-:Y:S02]  /*1f60*/  MOV R7, 0x58 ;  /* 0x0000005800077802 */ /* 0x000fe40000000f00 */
        /* <DEDUP_REMOVED lines=8> */
.L_x_44:
[----:B------:R-:W2:Y:S01]  /*1ff0*/  LDS R9, [R5+0x98] ;  /* 0x0000980005097984 */ /* 0x000ea20000000800 */
[----:B------:R-:W-:Y:S01]  /*2000*/  IMAD.MOV.U32 R2, RZ, RZ, 0xff ;  /* 0x000000ffff027424 */ /* 0x000fe200078e00ff */
[----:B-1----:R-:W-:Y:S01]  /*2010*/  PRMT R8, R13, 0x654, R8 ;  /* 0x000006540d087816 */ /* 0x002fe20000000008 */
[----:B------:R-:W-:Y:S02]  /*2020*/  IMAD.MOV.U32 R0, RZ, RZ, 0x1 ;  /* 0x00000001ff007424 */ /* 0x000fe400078e00ff */
[C---:B--2---:R-:W-:Y:S01]  /*2030*/  IMAD.SHL.U32 R10, R9.reuse, 0x20, RZ ;  /* 0x00000020090a7824 */ /* 0x044fe200078e00ff */
[----:B------:R-:W-:Y:S01]  /*2040*/  SHF.L.U32 R2, R2, R9, RZ ;  /* 0x0000000902027219 */ /* 0x000fe200000006ff */
[----:B------:R-:W-:-:S03]  /*2050*/  VIADD R7, R9, 0x10 ;  /* 0x0000001009077836 */ /* 0x000fc60000000000 */
[----:B------:R2:W-:Y:S02]  /*2060*/  STS [R5+0x98], R10 ;  /* 0x0000980a05007388 */ /* 0x0005e40000000800 */
[----:B------:R-:W-:Y:S02]  /*2070*/  SHF.L.U32 R9, R0, R7, RZ ;  /* 0x0000000700097219 */ /* 0x000fe400000006ff */
[----:B------:R-:W-:Y:S02]  /*2080*/  MOV R7, 0x50 ;  /* 0x0000005000077802 */ /* 0x000fe40000000f00 */
[----:B------:R-:W-:Y:S02]  /*2090*/  LOP3.LUT R2, R9, R2, RZ, 0xfc, !PT ;  /* 0x0000000209027212 */ /* 0x000fe400078efcff */
[----:B------:R-:W-:-:S05]  /*20a0*/  LEA R7, R6, R7, 0x18 ;  /* 0x0000000706077211 */ /* 0x000fca00078ec0ff */
[----:B------:R2:W-:Y:S01]  /*20b0*/  ATOMS.OR RZ, [R7], R2 ;  /* 0x0000000207ff738c */ /* 0x0005e20003000000 */
[----:B------:R2:W-:Y:S03]  /*20c0*/  SYNCS.ARRIVE.TRANS64.RED.A1T0 RZ, [R8+URZ], RZ ;  /* 0x000000ff08ff79a7 */ /* 0x0005e600081004ff */
[----:B------:R2:W-:Y:S01]  /*20d0*/  ATOMS.XOR RZ, [R3], R0 ;  /* 0x0000000003ff738c */ /* 0x0005e20003800000 */
[----:B------:R-:W-:Y:S05]  /*20e0*/  BRA `(.L_x_43) ;  /* 0x0000000000107947 */ /* 0x000fea0003800000 */
.L_x_36:
[----:B------:R-:W-:Y:S02]  /*20f0*/  MOV R0, 0xffffffff ;  /* 0xffffffff00007802 */ /* 0x000fe40000000f00 */
[----:B------:R-:W-:-:S03]  /*2100*/  MOV R2, 0x2130 ;  /* 0x0000213000027802 */ /* 0x000fc60000000f00 */
[----:B------:R1:W-:Y:S04]  /*2110*/  STS [R5+0x98], R0 ;  /* 0x0000980005007388 */ /* 0x0003e80000000800 */
[----:B-1----:R-:W-:Y:S05]  /*2120*/  CALL.REL.NOINC `($__internal_1_$__cuda_sm10x_tcgen05_guardrail_trap_phase_invalid_during_alloc) ;  /* 0x00000028006c7944 */ /* 0x002fea0003c00000 */
.L_x_43:
[----:B------:R-:W-:Y:S05]  /*2130*/  WARPSYNC.ALL ;  /* 0x0000000000007948 */ /* 0x000fea0003800000 */
[----:B------:R-:W-:Y:S01]  /*2140*/  NOP ;  /* 0x0000000000007918 */ /* 0x000fe20000000000 */
.L_x_35:
[----:B------:R-:W3:Y:S08]  /*2150*/  S2UR UR4, SR_CgaCtaId ;  /* 0x00000000000479c3 */ /* 0x000ef00000008800 */
[----:B------:R-:W-:Y:S01]  /*2160*/  BAR.SYNC.DEFER_BLOCKING 0x2, 0xa0 ;  /* 0x0082800000007b1d */ /* 0x000fe20000010000 */
[----:B-12---:R-:W-:-:S07]  /*2170*/  MOV R3, 0x400 ;  /* 0x0000040000037802 */ /* 0x006fce0000000f00 */
[----:B------:R-:W1:Y:S01]  /*2180*/  S2UR UR7, SR_CTAID.Z ;  /* 0x00000000000779c3 */ /* 0x000e620000002700 */
[----:B---3--:R-:W-:-:S05]  /*2190*/  IMAD.U32 R0, RZ, RZ, UR4 ;  /* 0x00000004ff007e24 */ /* 0x008fca000f8e00ff */
[----:B------:R-:W-:Y:S01]  /*21a0*/  LEA R3, R0, R3, 0x18 ;  /* 0x0000000300037211 */ /* 0x000fe200078ec0ff */
[----:B-1----:R-:W-:-:S04]  /*21b0*/  UISETP.GT.U32.AND UP0, UPT, UR7, 0x1ff, UPT ;  /* 0x000001ff0700788c */ /* 0x002fc8000bf04070 */
[----:B------:R-:W1:Y:S02]  /*21c0*/  LDS R2, [R3+0x98] ;  /* 0x0000980003027984 */ /* 0x000e640000000800 */
[----:B-1----:R-:W-:-:S03]  /*21d0*/  R2UR UR11, R2 ;  /* 0x00000000020b72ca */ /* 0x002fc600000e0000 */
[----:B------:R-:W-:-:S12]  /*21e0*/  BRA.U UP0, `(.L_x_46) ;  /* 0x0000002100407547 */ /* 0x000fd8000b800000 */
[----:B------:R-:W1:Y:S01]  /*21f0*/  LDCU.64 UR4, c[0x0][0x5c0] ;  /* 0x0000b800ff0477ac */ /* 0x000e620008000a00 */
[----:B------:R-:W-:Y:S01]  /*2200*/  SHF.R.U32.HI R2, RZ, 0x5, R4 ;  /* 0x00000005ff027819 */ /* 0x000fe20000011604 */
[----:B------:R-:W-:Y:S01]  /*2210*/  IMAD.SHL.U32 R5, R4, 0x40, RZ ;  /* 0x0000004004057824 */ /* 0x000fe200078e00ff */
[----:B------:R-:W-:Y:S01]  /*2220*/  R2UR UR14, R0 ;  /* 0x00000000000e72ca */ /* 0x000fe200000e0000 */
[----:B------:R-:W2:Y:S01]  /*2230*/  LDCU.64 UR34, c[0x0][0x5d8] ;  /* 0x0000bb00ff2277ac */ /* 0x000ea20008000a00 */
[----:B------:R-:W-:Y:S01]  /*2240*/  R2UR UR23, R2 ;  /* 0x00000000021772ca */ /* 0x000fe200000e0000 */
[----:B------:R-:W3:Y:S01]  /*2250*/  S2UR UR24, SR_CgaCtaId ;  /* 0x00000000001879c3 */ /* 0x000ee20000008800 */
[----:B------:R-:W-:Y:S01]  /*2260*/  LOP3.LUT R5, R5, 0x7c0, RZ, 0xc0, !PT ;  /* 0x000007c005057812 */ /* 0x000fe200078ec0ff */
[----:B------:R-:W4:Y:S01]  /*2270*/  LDCU UR10, c[0x0][0x374] ;  /* 0x00006e80ff0a77ac */ /* 0x000f220008000800 */
[----:B------:R-:W-:Y:S01]  /*2280*/  USHF.R.U32.HI UR13, URZ, 0x1, UR13 ;  /* 0x00000001ff0d7899 */ /* 0x000fe2000801160d */
[----:B------:R-:W5:Y:S01]  /*2290*/  LDCU.64 UR32, c[0x0][0x348] ;  /* 0x00006900ff2077ac */ /* 0x000f620008000a00 */
[----:B-1----:R-:W-:-:S07]  /*22a0*/  UIMAD.WIDE.U32 UR8, UR7, UR5, URZ ;  /* 0x00000005070872a5 */ /* 0x002fce000f8e00ff */
[----:B------:R-:W-:Y:S01]  /*22b0*/  IMAD.U32 R2, RZ, RZ, UR23 ;  /* 0x00000017ff027e24 */ /* 0x000fe2000f8e00ff */
[----:B------:R-:W-:Y:S02]  /*22c0*/  UISETP.NE.AND UP0, UPT, UR14, UR12, UPT ;  /* 0x0000000c0e00728c */ /* 0x000fe4000bf05270 */
[----:B------:R-:W-:Y:S01]  /*22d0*/  UIADD3 UR5, UPT, UPT, UR7, -UR9, URZ ;  /* 0x8000000907057290 */ /* 0x000fe2000fffe0ff */
[----:B------:R-:W-:Y:S01]  /*22e0*/  IMAD R0, R2, 0x800, R5 ;  /* 0x0000080002007824 */ /* 0x000fe200078e0205 */
[----:B------:R-:W-:Y:S02]  /*22f0*/  UISETP.LT.AND UP0, UPT, UR14, URZ, UP0 ;  /* 0x000000ff0e00728c */ /* 0x000fe40008701270 */
[----:B------:R-:W-:Y:S01]  /*2300*/  USHF.R.U32.HI UR5, URZ, UR20, UR5 ;  /* 0x00000014ff057299 */ /* 0x000fe20008011605 */
[----:B------:R-:W-:Y:S01]  /*2310*/  IMAD.IADD R0, R3, 0x1, R0 ;  /* 0x0000000103007824 */ /* 0x000fe200078e0200 */
[----:B------:R-:W-:Y:S01]  /*2320*/  UIADD3 UR27, UPT, UPT, UR13, -0x1, URZ ;  /* 0xffffffff0d1b7890 */ /* 0x000fe2000fffe0ff */
[----:B------:R-:W1:Y:S02]  /*2330*/  LDCU UR8, c[0x0][0x5d0] ;  /* 0x0000ba00ff0877ac */ /* 0x000e640008000800 */
[----:B------:R-:W-:-:S02]  /*2340*/  VIADD R2, R0, 0x8420 ;  /* 0x0000842000027836 */ /* 0x000fc40000000000 */
[C---:B------:R-:W-:Y:S01]  /*2350*/  VIADD R3, R0.reuse, 0x8410 ;  /* 0x0000841000037836 */ /* 0x040fe20000000000 */
[----:B------:R-:W-:Y:S01]  /*2360*/  UIADD3 UR5, UPT, UPT, UR9, UR5, URZ ;  /* 0x0000000509057290 */ /* 0x000fe2000fffe0ff */
[----:B------:R-:W-:Y:S01]  /*2370*/  VIADD R5, R0, 0x8430 ;  /* 0x0000843000057836 */ /* 0x000fe20000000000 */
[----:B------:R-:W-:Y:S01]  /*2380*/  SHF.R.U32.HI R73, RZ, 0x3, R2 ;  /* 0x00000003ff497819 */ /* 0x000fe20000011602 */
[----:B------:R-:W-:Y:S01]  /*2390*/  @!UP0 UIADD3 UR27, UPT, UPT, UR13, URZ, URZ ;  /* 0x000000ff0d1b8290 */ /* 0x000fe2000fffe0ff */
[----:B------:R-:W-:Y:S01]  /*23a0*/  SHF.R.U32.HI R72, RZ, 0x3, R3 ;  /* 0x00000003ff487819 */ /* 0x000fe20000011603 */
[----:B------:R-:W-:Y:S01]  /*23b0*/  USHF.R.U32.HI UR5, URZ, UR19, UR5 ;  /* 0x00000013ff057299 */ /* 0x000fe20008011605 */
[----:B------:R-:W-:Y:S01]  /*23c0*/  LOP3.LUT R73, R2, 0x30, R73, 0x78, !PT ;  /* 0x0000003002497812 */ /* 0x000fe200078e7849 */
[C---:B------:R-:W-:Y:S01]  /*23d0*/  VIADD R2, R0.reuse, 0x8400 ;  /* 0x0000840000027836 */ /* 0x040fe20000000000 */
[----:B------:R-:W-:Y:S01]  /*23e0*/  SHF.R.U32.HI R74, RZ, 0x3, R5 ;  /* 0x00000003ff4a7819 */ /* 0x000fe20000011605 */
[----:B------:R-:W-:Y:S01]  /*23f0*/  UIADD3 UR5, UPT, UPT, -UR5, URZ, URZ ;  /* 0x000000ff05057290 */ /* 0x000fe2000fffe1ff */
[----:B------:R-:W-:Y:S01]  /*2400*/  LOP3.LUT R72, R3, 0x30, R72, 0x78, !PT ;  /* 0x0000003003487812 */ /* 0x000fe200078e7848 */
[C---:B------:R-:W-:Y:S01]  /*2410*/  VIADD R3, R0.reuse, 0x430 ;  /* 0x0000043000037836 */ /* 0x040fe20000000000 */
[----:B------:R-:W-:Y:S01]  /*2420*/  SHF.R.U32.HI R71, RZ, 0x3, R2 ;  /* 0x00000003ff477819 */ /* 0x000fe20000011602 */
[----:B------:R-:W-:Y:S01]  /*2430*/  UIMAD UR5, UR4, UR5, UR7 ;  /* 0x00000005040572a4 */ /* 0x000fe2000f8e0207 */
[----:B------:R-:W-:Y:S01]  /*2440*/  LOP3.LUT R74, R5, 0x30, R74, 0x78, !PT ;  /* 0x00000030054a7812 */ /* 0x000fe200078e784a */
[----:B------:R-:W-:Y:S01]  /*2450*/  VIADD R5, R0, 0x410 ;  /* 0x0000041000057836 */ /* 0x000fe20000000000 */
[----:B------:R-:W-:Y:S01]  /*2460*/  LOP3.LUT R71, R2, 0x30, R71, 0x78, !PT ;  /* 0x0000003002477812 */ /* 0x000fe200078e7847 */
[----:B-1----:R-:W-:Y:S01]  /*2470*/  UIMAD.WIDE.U32 UR8, UR5, UR8, URZ ;  /* 0x00000008050872a5 */ /* 0x002fe2000f8e00ff */
[C---:B------:R-:W-:Y:S01]  /*2480*/  VIADD R2, R0.reuse, 0x420 ;  /* 0x0000042000027836 */ /* 0x040fe20000000000 */
[----:B------:R-:W-:Y:S01]  /*2490*/  SHF.R.U32.HI R70, RZ, 0x3, R3 ;  /* 0x00000003ff467819 */ /* 0x000fe20000011603 */
[----:B------:R-:W-:Y:S01]  /*24a0*/  VIADD R0, R0, 0x400 ;  /* 0x0000040000007836 */ /* 0x000fe20000000000 */
[----:B------:R-:W-:Y:S01]  /*24b0*/  UIADD3 UR4, UPT, UPT, UR5, -UR9, URZ ;  /* 0x8000000905047290 */ /* 0x000fe2000fffe0ff */
[----:B------:R-:W-:Y:S01]  /*24c0*/  SHF.R.U32.HI R68, RZ, 0x3, R5 ;  /* 0x00000003ff447819 */ /* 0x000fe20000011605 */
[----:B------:R-:W-:Y:S01]  /*24d0*/  ULEA UR30, UR23, UR11, 0x15 ;  /* 0x0000000b171e7291 */ /* 0x000fe2000f8ea8ff */
[----:B------:R-:W-:Y:S01]  /*24e0*/  LOP3.LUT R70, R3, 0x30, R70, 0x78, !PT ;  /* 0x0000003003467812 */ /* 0x000fe200078e7846 */
[----:B------:R-:W-:Y:S01]  /*24f0*/  USHF.R.U32.HI UR4, URZ, UR18, UR4 ;  /* 0x00000012ff047299 */ /* 0x000fe20008011604 */
[----:B------:R-:W-:Y:S01]  /*2500*/  SHF.R.U32.HI R69, RZ, 0x3, R2 ;  /* 0x00000003ff457819 */ /* 0x000fe20000011602 */
[----:B------:R-:W-:Y:S01]  /*2510*/  UIADD3 UR27, UPT, UPT, UR27, UR27, URZ ;  /* 0x0000001b1b1b7290 */ /* 0x000fe2000fffe0ff */
[----:B------:R-:W-:Y:S01]  /*2520*/  SHF.R.U32.HI R3, RZ, 0x3, R0 ;  /* 0x00000003ff037819 */ /* 0x000fe20000011600 */
[----:B------:R-:W-:Y:S01]  /*2530*/  UIADD3 UR4, UPT, UPT, UR9, UR4, URZ ;  /* 0x0000000409047290 */ /* 0x000fe2000fffe0ff */
[----:B------:R-:W-:Y:S01]  /*2540*/  LOP3.LUT R69, R2, 0x30, R69, 0x78, !PT ;  /* 0x0000003002457812 */ /* 0x000fe200078e7845 */
[----:B------:R-:W-:Y:S01]  /*2550*/  IMAD.MOV.U32 R2, RZ, RZ, RZ ;  /* 0x000000ffff027224 */ /* 0x000fe200078e00ff */
[----:B------:R-:W-:Y:S01]  /*2560*/  LOP3.LUT R68, R5, 0x30, R68, 0x78, !PT ;  /* 0x0000003005447812 */ /* 0x000fe200078e7844 */
[----:B------:R-:W-:Y:S01]  /*2570*/  USHF.R.U32.HI UR4, URZ, UR15, UR4 ;  /* 0x0000000fff047299 */ /* 0x000fe20008011604 */
[----:B------:R-:W-:Y:S01]  /*2580*/  LOP3.LUT R3, R0, 0x30, R3, 0x78, !PT ;  /* 0x0000003000037812 */ /* 0x000fe200078e7803 */
[----:B------:R-:W-:Y:S01]  /*2590*/  UMOV UR29, URZ ;  /* 0x000000ff001d7c82 */ /* 0x000fe20008000000 */
[----:B------:R-:W-:Y:S01]  /*25a0*/  UMOV UR28, URZ ;  /* 0x000000ff001c7c82 */ /* 0x000fe20008000000 */
[----:B--2---:R-:W-:Y:S01]  /*25b0*/  UIMAD.WIDE.U32 UR8, UR4, UR35, URZ ;  /* 0x00000023040872a5 */ /* 0x004fe2000f8e00ff */
[----:B------:R-:W-:-:S03]  /*25c0*/  UMOV UR25, 0x400 ;  /* 0x0000040000197882 */ /* 0x000fc60000000000 */
[----:B------:R-:W-:-:S04]  /*25d0*/  UIADD3 UR6, UPT, UPT, UR4, -UR9, URZ ;  /* 0x8000000904067290 */ /* 0x000fc8000fffe0ff */
[----:B------:R-:W-:-:S04]  /*25e0*/  USHF.R.U32.HI UR6, URZ, UR17, UR6 ;  /* 0x00000011ff067299 */ /* 0x000fc80008011606 */
[----:B------:R-:W-:Y:S01]  /*25f0*/  UIADD3 UR6, UPT, UPT, UR9, UR6, URZ ;  /* 0x0000000609067290 */ /* 0x000fe2000fffe0ff */
[----:B------:R-:W4:Y:S03]  /*2600*/  LDCU UR9, c[0x0][0x370] ;  /* 0x00006e00ff0977ac */ /* 0x000f260008000800 */
[----:B------:R-:W-:Y:S01]  /*2610*/  USHF.R.U32.HI UR6, URZ, UR16, UR6 ;  /* 0x00000010ff067299 */ /* 0x000fe20008011606 */
[----:B------:R-:W1:Y:S03]  /*2620*/  LDCU UR8, c[0x0][0x378] ;  /* 0x00006f00ff0877ac */ /* 0x000e660008000800 */
[----:B------:R-:W-:-:S04]  /*2630*/  UIADD3 UR6, UPT, UPT, -UR6, URZ, URZ ;  /* 0x000000ff06067290 */ /* 0x000fc8000fffe1ff */
[----:B------:R-:W-:Y:S02]  /*2640*/  UIMAD UR34, UR34, UR6, UR4 ;  /* 0x00000006222272a4 */ /* 0x000fe4000f8e0204 */
[----:B------:R-:W-:Y:S02]  /*2650*/  UIADD3 UR4, UPT, UPT, -UR4, URZ, URZ ;  /* 0x000000ff04047290 */ /* 0x000fe4000fffe1ff */
[----:B----4-:R-:W-:-:S03]  /*2660*/  UIMAD UR9, UR10, UR9, URZ ;  /* 0x000000090a0972a4 */ /* 0x010fc6000f8e02ff */
[----:B------:R-:W2:Y:S01]  /*2670*/  LDCU UR6, c[0x0][0x5cc] ;  /* 0x0000b980ff0677ac */ /* 0x000ea20008000800 */
[----:B-1----:R-:W-:-:S04]  /*2680*/  UIMAD UR8, UR9, UR8, URZ ;  /* 0x00000008090872a4 */ /* 0x002fc8000f8e02ff */
[----:B------:R-:W-:-:S04]  /*2690*/  ULEA.HI UR31, UR8, UR8, URZ, 0x1 ;  /* 0x00000008081f7291 */ /* 0x000fc8000f8f08ff */
[----:B------:R-:W-:Y:S02]  /*26a0*/  USHF.R.S32.HI UR31, URZ, 0x1, UR31 ;  /* 0x00000001ff1f7899 */ /* 0x000fe4000801141f */
[----:B--23-5:R-:W-:-:S12]  /*26b0*/  UIMAD UR5, UR6, UR4, UR5 ;  /* 0x00000004060572a4 */ /* 0x02cfd8000f8e0205 */
.L_x_50:
[----:B------:R-:W-:Y:S01]  /*26c0*/  IMAD.U32 R0, RZ, RZ, UR24 ;  /* 0x00000018ff007e24 */ /* 0x000fe2000f8e00ff */
[----:B------:R-:W-:Y:S01]  /*26d0*/  SHF.L.U32 R6, R2, 0x1f, RZ ;  /* 0x0000001f02067819 */ /* 0x000fe200000006ff */
[----:B------:R-:W-:Y:S01]  /*26e0*/  UIADD3 UR5, UPT, UPT, UR5, UR5, URZ ;  /* 0x0000000505057290 */ /* 0x000fe2000fffe0ff */
[----:B------:R-:W1:Y:S02]  /*26f0*/  LDCU UR36, c[0x0][0x5e4] ;  /* 0x0000bc80ff2477ac */ /* 0x000e640008000800 */
[----:B------:R-:W-:Y:S01]  /*2700*/  R2UR UR4, R0 ;  /* 0x00000000000472ca */ /* 0x000fe200000e0000 */
[----:B------:R-:W-:Y:S02]  /*2710*/  ULOP3.LUT UR6, UR5, UR22, URZ, 0xfc, !UPT ;  /* 0x0000001605067292 */ /* 0x000fe4000f8efcff */
[----:B------:R-:W-:Y:S02]  /*2720*/  ULEA UR35, UR28, UR30, 0x7 ;  /* 0x0000001e1c237291 */ /* 0x000fe4000f8e38ff */
[----:B------:R-:W-:-:S02]  /*2730*/  ULEA.HI UR5, UR5, UR6, URZ, 0x1 ;  /* 0x0000000605057291 */ /* 0x000fc4000f8f08ff */
[----:B------:R-:W-:-:S06]  /*2740*/  UPLOP3.LUT UP2, UPT, UPT, UPT, UPT, 0x80, 0x8 ;  /* 0x000000000008789c */ /* 0x000fcc0003f4f070 */
[----:B------:R-:W-:-:S04]  /*2750*/  ULEA UR4, UR4, UR25, 0x18 ;  /* 0x0000001904047291 */ /* 0x000fc8000f8ec0ff */
[----:B------:R-:W-:Y:S02]  /*2760*/  ULEA UR26, UR28, UR4, 0x3 ;  /* 0x000000041c1a7291 */ /* 0x000fe4000f8e18ff */
[----:B------:R-:W-:-:S04]  /*2770*/  ULOP3.LUT UR4, UR5, 0xfffffffe, URZ, 0xc0, !UPT ;  /* 0xfffffffe05047892 */ /* 0x000fc8000f8ec0ff */
[----:B------:R-:W-:Y:S02]  /*2780*/  UISETP.NE.AND UP0, UPT, UR6, UR4, UPT ;  /* 0x000000040600728c */ /* 0x000fe4000bf05270 */
[----:B------:R-:W-:Y:S01]  /*2790*/  USHF.R.U32.HI UR4, URZ, 0x1, UR5 ;  /* 0x00000001ff047899 */ /* 0x000fe20008011605 */
[----:B------:R-:W2:Y:S01]  /*27a0*/  SYNCS.PHASECHK.TRANS64.TRYWAIT P0, [UR26+0x70], R6 ;  /* 0x00007006ff0075a7 */ /* 0x000ea2000800111a */
[----:B------:R-:W-:Y:S02]  /*27b0*/  UISETP.LT.AND UP0, UPT, UR6, URZ, UP0 ;  /* 0x000000ff0600728c */ /* 0x000fe40008701270 */
[----:B------:R-:W-:-:S09]  /*27c0*/  UIADD3 UR10, UPT, UPT, UR4, -0x1, URZ ;  /* 0xffffffff040a7890 */ /* 0x000fd2000fffe0ff */
[----:B------:R-:W-:-:S04]  /*27d0*/  @!UP0 UIADD3 UR10, UPT, UPT, UR4, URZ, URZ ;  /* 0x000000ff040a8290 */ /* 0x000fc8000fffe0ff */
[----:B------:R-:W-:Y:S01]  /*27e0*/  ULEA UR10, UR10, UR21, 0x8 ;  /* 0x000000150a0a7291 */ /* 0x000fe2000f8e40ff */
[----:B-12---:R-:W-:Y:S11]  /*27f0*/  @!P0 BRA `(.L_x_47) ;  /* 0x00000020007c8947 */ /* 0x006ff60003800000 */
.L_x_66:
[----:B------:R-:W-:-:S05]  /*2800*/  UMOV UR13, URZ ;  /* 0x000000ff000d7c82 */ /* 0x000fca0008000000 */
.L_x_49:
[----:B------:R-:W-:Y:S02]  /*2810*/  USHF.L.U32 UR9, UR13, 0x5, URZ ;  /* 0x000000050d097899 */ /* 0x000fe400080006ff */
[----:B------:R-:W-:Y:S02]  /*2820*/  UISETP.NE.AND UP0, UPT, UR23, URZ, UPT ;  /* 0x000000ff1700728c */ /* 0x000fe4000bf05270 */
[----:B------:R-:W-:-:S09]  /*2830*/  UIADD3 UR4, UPT, UPT, UR35, UR9, URZ ;  /* 0x0000000923047290 */ /* 0x000fd2000fffe0ff */
[----:B-1----:R-:W2:Y:S01]  /*2840*/  LDTM.x32 R36, tmem[UR4+0x20] ;  /* 0x00002004002479ee */ /* 0x002ea200082c0000 */
[----:B-1----:R-:W1:Y:S01]  /*2850*/  LDTM.x32 R4, tmem[UR4] ;  /* 0x00000004000479ee */ /* 0x002e6200082c0000 */
[----:B------:R-:W-:-:S04]  /*2860*/  ULEA UR4, UR29, UR13, 0x2 ;  /* 0x0000000d1d047291 */ /* 0x000fc8000f8e10ff */
[----:B------:R-:W-:-:S04]  /*2870*/  USHF.R.S32.HI UR8, URZ, 0x1f, UR4 ;  /* 0x0000001fff087899 */ /* 0x000fc80008011404 */
[----:B------:R-:W-:-:S04]  /*2880*/  ULEA.HI UR8, UR8, UR4, URZ, 0x2 ;  /* 0x0000000408087291 */ /* 0x000fc8000f8f10ff */
[----:B------:R-:W-:-:S04]  /*2890*/  ULOP3.LUT UR8, UR8, 0xfffffffc, URZ, 0xc0, !UPT ;  /* 0xfffffffc08087892 */ /* 0x000fc8000f8ec0ff */
[----:B------:R-:W-:Y:S02]  /*28a0*/  UIADD3 UR8, UPT, UPT, UR4, -UR8, URZ ;  /* 0x8000000804087290 */ /* 0x000fe4000fffe0ff */
[----:B------:R-:W-:Y:S01]  /*28b0*/  UIADD3 UR4, UPT, UPT, UR4, 0x1, URZ ;  /* 0x0000000104047890 */ /* 0x000fe2000fffe0ff */
[----:B--2---:R-:W-:Y:S01]  /*28c0*/  FMUL R58, R58, UR36 ;  /* 0x000000243a3a7c20 */ /* 0x004fe20008400000 */
[----:B-1----:R-:W-:Y:S01]  /*28d0*/  FMUL R11, R11, UR36 ;  /* 0x000000240b0b7c20 */ /* 0x002fe20008400000 */
[----:B------:R-:W-:Y:S01]  /*28e0*/  FMUL R10, R10, UR36 ;  /* 0x000000240a0a7c20 */ /* 0x000fe20008400000 */
[----:B------:R-:W-:Y:S01]  /*28f0*/  FMUL R9, R9, UR36 ;  /* 0x0000002409097c20 */ /* 0x000fe20008400000 */
[----:B------:R-:W-:Y:S01]  /*2900*/  FMUL R8, R8, UR36 ;  /* 0x0000002408087c20 */ /* 0x000fe20008400000 */
[----:B------:R-:W-:Y:S01]  /*2910*/  FMUL R75, R7, UR36 ;  /* 0x00000024074b7c20 */ /* 0x000fe20008400000 */
[----:B------:R-:W-:Y:S01]  /*2920*/  FMUL R76, R6, UR36 ;  /* 0x00000024064c7c20 */ /* 0x000fe20008400000 */
[----:B------:R-:W-:Y:S01]  /*2930*/  FMUL R77, R5, UR36 ;  /* 0x00000024054d7c20 */ /* 0x000fe20008400000 */
[----:B------:R-:W-:Y:S01]  /*2940*/  FMUL R80, R4, UR36 ;  /* 0x0000002404507c20 */ /* 0x000fe20008400000 */
[----:B------:R-:W-:Y:S01]  /*2950*/  MOV R78, UR8 ;  /* 0x00000008004e7c02 */ /* 0x000fe20008000f00 */
[----:B------:R-:W-:Y:S01]  /*2960*/  FMUL R84, R58, -1.4426950216293334961 ;  /* 0xbfb8aa3b3a547820 */ /* 0x000fe20000400000 */
[----:B------:R-:W-:Y:S01]  /*2970*/  F2FP.BF16.F32.PACK_AB R7, R11, R10 ;  /* 0x0000000a0b07723e */ /* 0x000fe200000010ff */
[----:B------:R-:W-:Y:S01]  /*2980*/  FMUL R19, R19, UR36 ;  /* 0x0000002413137c20 */ /* 0x000fe20008400000 */
[----:B------:R-:W-:Y:S01]  /*2990*/  F2FP.BF16.F32.PACK_AB R6, R9, R8 ;  /* 0x000000080906723e */ /* 0x000fe200000010ff */
[----:B------:R-:W-:Y:S01]  /*29a0*/  FMUL R18, R18, UR36 ;  /* 0x0000002412127c20 */ /* 0x000fe20008400000 */
[----:B------:R-:W-:Y:S01]  /*29b0*/  F2FP.BF16.F32.PACK_AB R5, R75, R76 ;  /* 0x0000004c4b05723e */ /* 0x000fe200000010ff */
[----:B------:R-:W-:Y:S01]  /*29c0*/  FMUL R17, R17, UR36 ;  /* 0x0000002411117c20 */ /* 0x000fe20008400000 */
[----:B------:R-:W-:Y:S01]  /*29d0*/  F2FP.BF16.F32.PACK_AB R4, R77, R80 ;  /* 0x000000504d04723e */ /* 0x000fe200000010ff */
[----:B------:R-:W-:Y:S01]  /*29e0*/  FMUL R16, R16, UR36 ;  /* 0x0000002410107c20 */ /* 0x000fe20008400000 */
[----:B------:R-:W-:Y:S01]  /*29f0*/  LEA R79, R78, R3, 0xd ;  /* 0x000000034e4f7211 */ /* 0x000fe200078e68ff */
[----:B------:R-:W-:Y:S01]  /*2a00*/  FMUL R15, R15, UR36 ;  /* 0x000000240f0f7c20 */ /* 0x000fe20008400000 */
[----:B------:R-:W-:Y:S01]  /*2a10*/  FMUL R14, R14, UR36 ;  /* 0x000000240e0e7c20 */ /* 0x000fe20008400000 */
[----:B------:R-:W-:Y:S01]  /*2a20*/  FMUL R13, R13, UR36 ;  /* 0x000000240d0d7c20 */ /* 0x000fe20008400000 */
[----:B------:R-:W-:Y:S01]  /*2a30*/  FMUL R82, R12, UR36 ;  /* 0x000000240c527c20 */ /* 0x000fe20008400000 */
[----:B------:R-:W1:Y:S01]  /*2a40*/  MUFU.EX2 R84, R84 ;  /* 0x0000005400547308 */ /* 0x000e620000000800 */
[----:B------:R2:W-:Y:S01]  /*2a50*/  STS.128 [R79], R4 ;  /* 0x000000044f007388 */ /* 0x0005e20000000c00 */
[----:B------:R-:W-:Y:S01]  /*2a60*/  FMUL R12, R57, UR36 ;  /* 0x00000024390c7c20 */ /* 0x000fe20008400000 */
        /* <DEDUP_REMOVED lines=8> */
[----:B------:R-:W-:Y:S01]  /*2af0*/  LEA R27, R78, R69, 0xd ;  /* 0x000000454e1b7211 */ /* 0x000fe200078e68ff */
[----:B------:R-:W-:Y:S01]  /*2b00*/  FMUL R59, R59, UR36 ;  /* 0x000000243b3b7c20 */ /* 0x000fe20008400000 */
[----:B------:R-:W-:Y:S01]  /*2b10*/  FMUL R87, R12, -1.4426950216293334961 ;  /* 0xbfb8aa3b0c577820 */ /* 0x000fe20000400000 */
[----:B------:R-:W-:Y:S01]  /*2b20*/  FMUL R54, R54, UR36 ;  /* 0x0000002436367c20 */ /* 0x000fe20008400000 */
[----:B------:R-:W-:Y:S01]  /*2b30*/  FMUL R83, R57, -1.4426950216293334961 ;  /* 0xbfb8aa3b39537820 */ /* 0x000fe20000400000 */
[----:B------:R-:W-:Y:S01]  /*2b40*/  FMUL R81, R59, -1.4426950216293334961 ;  /* 0xbfb8aa3b3b517820 */ /* 0x000fe20000400000 */
[----:B-1----:R-:W-:Y:S01]  /*2b50*/  FADD R91, R84, 1 ;  /* 0x3f800000545b7421 */ /* 0x002fe20000000000 */
[----:B------:R-:W-:Y:S01]  /*2b60*/  FMUL R21, R54, -1.4426950216293334961 ;  /* 0xbfb8aa3b36157820 */ /* 0x000fe20000400000 */
[----:B------:R-:W-:Y:S01]  /*2b70*/  MUFU.EX2 R87, R87 ;  /* 0x0000005700577308 */ /* 0x000fe20000000800 */
[----:B------:R-:W-:Y:S01]  /*2b80*/  FMUL R55, R55, UR36 ;  /* 0x0000002437377c20 */ /* 0x000fe20008400000 */
[----:B------:R-:W-:Y:S01]  /*2b90*/  FMUL R48, R48, UR36 ;  /* 0x0000002430307c20 */ /* 0x000fe20008400000 */
[----:B------:R-:W-:Y:S01]  /*2ba0*/  FMUL R50, R50, UR36 ;  /* 0x0000002432327c20 */ /* 0x000fe20008400000 */
[----:B------:R-:W-:Y:S01]  /*2bb0*/  FMUL R49, R49, UR36 ;  /* 0x0000002431317c20 */ /* 0x000fe20008400000 */
[----:B------:R-:W-:Y:S01]  /*2bc0*/  FMUL R24, R55, -1.4426950216293334961 ;  /* 0xbfb8aa3b37187820 */ /* 0x000fe20000400000 */
[----:B------:R-:W-:Y:S01]  /*2bd0*/  FMUL R94, R48, -1.4426950216293334961 ;  /* 0xbfb8aa3b305e7820 */ /* 0x000fe20000400000 */
[----:B------:R-:W-:Y:S01]  /*2be0*/  FMUL R51, R51, UR36 ;  /* 0x0000002433337c20 */ /* 0x000fe20008400000 */
[----:B------:R-:W1:Y:S01]  /*2bf0*/  MUFU.EX2 R81, R81 ;  /* 0x0000005100517308 */ /* 0x000e620000000800 */
[----:B------:R-:W-:Y:S01]  /*2c00*/  FMUL R46, R46, UR36 ;  /* 0x000000242e2e7c20 */ /* 0x000fe20008400000 */
[----:B------:R-:W-:Y:S01]  /*2c10*/  FMUL R44, R44, UR36 ;  /* 0x000000242c2c7c20 */ /* 0x000fe20008400000 */
[----:B------:R-:W-:Y:S01]  /*2c20*/  FMUL R93, R49, -1.4426950216293334961 ;  /* 0xbfb8aa3b315d7820 */ /* 0x000fe20000400000 */
[----:B------:R-:W-:Y:S01]  /*2c30*/  FMUL R47, R47, UR36 ;  /* 0x000000242f2f7c20 */ /* 0x000fe20008400000 */
[----:B--2---:R-:W-:Y:S01]  /*2c40*/  F2FP.BF16.F32.PACK_AB R7, R19, R18 ;  /* 0x000000121307723e */ /* 0x004fe200000010ff */
[----:B------:R-:W-:Y:S01]  /*2c50*/  FMUL R88, R51, -1.4426950216293334961 ;  /* 0xbfb8aa3b33587820 */ /* 0x000fe20000400000 */
[----:B------:R-:W-:Y:S01]  /*2c60*/  F2FP.BF16.F32.PACK_AB R6, R17, R16 ;  /* 0x000000101106723e */ /* 0x000fe200000010ff */
[----:B------:R-:W2:Y:S01]  /*2c70*/  MUFU.EX2 R21, R21 ;  /* 0x0000001500157308 */ /* 0x000ea20000000800 */
[----:B------:R-:W-:Y:S01]  /*2c80*/  F2FP.BF16.F32.PACK_AB R5, R15, R14 ;  /* 0x0000000e0f05723e */ /* 0x000fe200000010ff */
[----:B------:R-:W-:Y:S01]  /*2c90*/  FMUL R90, R44, -1.4426950216293334961 ;  /* 0xbfb8aa3b2c5a7820 */ /* 0x000fe20000400000 */
[----:B------:R-:W-:Y:S01]  /*2ca0*/  F2FP.BF16.F32.PACK_AB R4, R13, R82 ;  /* 0x000000520d04723e */ /* 0x000fe200000010ff */
[----:B------:R-:W-:Y:S01]  /*2cb0*/  FMUL R89, R47, -1.4426950216293334961 ;  /* 0xbfb8aa3b2f597820 */ /* 0x000fe20000400000 */
[----:B------:R-:W-:Y:S01]  /*2cc0*/  LEA R79, R78, R68, 0xd ;  /* 0x000000444e4f7211 */ /* 0x000fe200078e68ff */
[----:B------:R-:W-:Y:S01]  /*2cd0*/  FMUL R45, R45, UR36 ;  /* 0x000000242d2d7c20 */ /* 0x000fe20008400000 */
[----:B------:R-:W-:Y:S01]  /*2ce0*/  FMUL R42, R42, UR36 ;  /* 0x000000242a2a7c20 */ /* 0x000fe20008400000 */
[----:B------:R-:W-:Y:S01]  /*2cf0*/  MUFU.EX2 R24, R24 ;  /* 0x0000001800187308 */ /* 0x000fe20000000800 */
[----:B-1----:R-:W-:Y:S01]  /*2d00*/  FADD R81, R81, 1 ;  /* 0x3f80000051517421 */ /* 0x002fe20000000000 */
[----:B------:R1:W-:Y:S01]  /*2d10*/  STS.128 [R79], R4 ;  /* 0x000000044f007388 */ /* 0x0003e20000000c00 */
[----:B------:R-:W-:Y:S01]  /*2d20*/  FMUL R86, R45, -1.4426950216293334961 ;  /* 0xbfb8aa3b2d567820 */ /* 0x000fe20000400000 */
[----:B------:R-:W-:Y:S01]  /*2d30*/  FMUL R39, R39, UR36 ;  /* 0x0000002427277c20 */ /* 0x000fe20008400000 */
[----:B------:R-:W-:Y:S01]  /*2d40*/  FMUL R66, R66, UR36 ;  /* 0x0000002442427c20 */ /* 0x000fe20008400000 */
[----:B------:R-:W-:Y:S01]  /*2d50*/  FMUL R64, R64, UR36 ;  /* 0x0000002440407c20 */ /* 0x000fe20008400000 */
[----:B------:R-:W-:Y:S01]  /*2d60*/  FMUL R63, R63, UR36 ;  /* 0x000000243f3f7c20 */ /* 0x000fe20008400000 */
[----:B------:R2:W-:Y:S01]  /*2d70*/  MUFU.RCP R84, R81 ;  /* 0x0000005100547308 */ /* 0x0005e20000001000 */
[----:B------:R-:W-:Y:S01]  /*2d80*/  FMUL R67, R67, UR36 ;  /* 0x0000002443437c20 */ /* 0x000fe20008400000 */
[----:B------:R-:W-:Y:S01]  /*2d90*/  FMUL R65, R65, UR36 ;  /* 0x0000002441417c20 */ /* 0x000fe20008400000 */
[----:B------:R-:W-:Y:S01]  /*2da0*/  FMUL R60, R60, UR36 ;  /* 0x000000243c3c7c20 */ /* 0x000fe20008400000 */
[----:B------:R-:W-:Y:S01]  /*2db0*/  USHF.R.S32.HI UR6, URZ, 0x1f, UR4 ;  /* 0x0000001fff067899 */ /* 0x000fe20008011404 */
[----:B------:R-:W-:Y:S01]  /*2dc0*/  FMUL R29, R29, UR36 ;  /* 0x000000241d1d7c20 */ /* 0x000fe20008400000 */
[----:B------:R-:W-:-:S02]  /*2dd0*/  LEA R78, R78, R70, 0xd ;  /* 0x000000464e4e7211 */ /* 0x000fc400078e68ff */
[----:B------:R-:W-:Y:S01]  /*2de0*/  MUFU.EX2 R94, R94 ;  /* 0x0000005e005e7308 */ /* 0x000fe20000000800 */
[----:B------:R-:W-:-:S04]  /*2df0*/  ULEA.HI UR6, UR6, UR4, URZ, 0x2 ;  /* 0x0000000406067291 */ /* 0x000fc8000f8f10ff */
[----:B------:R-:W-:-:S03]  /*2e00*/  ULOP3.LUT UR6, UR6, 0xfffffffc, URZ, 0xc0, !UPT ;  /* 0xfffffffc06067892 */ /* 0x000fc6000f8ec0ff */
[----:B------:R-:W-:Y:S01]  /*2e10*/  MUFU.EX2 R93, R93 ;  /* 0x0000005d005d7308 */ /* 0x000fe20000000800 */
[----:B--2---:R-:W-:Y:S01]  /*2e20*/  FADD R81, R21, 1 ;  /* 0x3f80000015517421 */ /* 0x004fe20000000000 */
[----:B------:R-:W-:Y:S02]  /*2e30*/  UIADD3 UR6, UPT, UPT, UR4, -UR6, URZ ;  /* 0x8000000604067290 */ /* 0x000fe4000fffe0ff */
[----:B------:R-:W-:-:S04]  /*2e40*/  USHF.R.U32.HI UR4, URZ, 0x1, UR13 ;  /* 0x00000001ff047899 */ /* 0x000fc8000801160d */
[----:B------:R-:W2:Y:S01]  /*2e50*/  MUFU.RCP R81, R81 ;  /* 0x0000005100517308 */ /* 0x000ea20000001000 */
[----:B-1----:R-:W-:Y:S01]  /*2e60*/  FMUL R79, R20, UR36 ;  /* 0x00000024144f7c20 */ /* 0x002fe20008400000 */
[----:B------:R-:W-:Y:S01]  /*2e70*/  F2FP.BF16.F32.PACK_AB R7, R85, R92 ;  /* 0x0000005c5507723e */ /* 0x000fe200000010ff */
[----:B------:R-:W-:Y:S01]  /*2e80*/  ULEA UR4, UR29, UR4, 0x2 ;  /* 0x000000041d047291 */ /* 0x000fe2000f8e10ff */
[----:B------:R-:W-:Y:S02]  /*2e90*/  F2FP.BF16.F32.PACK_AB R6, R25, R26 ;  /* 0x0000001a1906723e */ /* 0x000fe400000010ff */
[----:B------:R-:W-:Y:S01]  /*2ea0*/  F2FP.BF16.F32.PACK_AB R5, R23, R22 ;  /* 0x000000161705723e */ /* 0x000fe200000010ff */
[----:B------:R-:W-:Y:S01]  /*2eb0*/  ULEA.HI UR12, UR4, UR4, URZ, 0x1 ;  /* 0x00000004040c7291 */ /* 0x000fe2000f8f08ff */
[----:B------:R-:W-:Y:S01]  /*2ec0*/  F2FP.BF16.F32.PACK_AB R4, R56, R79 ;  /* 0x0000004f3804723e */ /* 0x000fe200000010ff */
[----:B------:R1:W3:Y:S02]  /*2ed0*/  MUFU.EX2 R20, R83 ;  /* 0x0000005300147308 */ /* 0x0002e40000000800 */
[----:B------:R-:W-:-:S02]  /*2ee0*/  ULOP3.LUT UR12, UR12, 0xfffffffe, URZ, 0xc0, !UPT ;  /* 0xfffffffe0c0c7892 */ /* 0x000fc4000f8ec0ff */
[----:B------:R3:W-:Y:S02]  /*2ef0*/  STS.128 [R27], R4 ;  /* 0x000000041b007388 */ /* 0x0007e40000000c00 */
[----:B------:R-:W-:Y:S01]  /*2f00*/  UIADD3 UR12, UPT, UPT, UR4, -UR12, URZ ;  /* 0x8000000c040c7290 */ /* 0x000fe2000fffe0ff */
[----:B--2---:R-:W-:Y:S01]  /*2f10*/  FMUL R81, R54, R81 ;  /* 0x0000005136517220 */ /* 0x004fe20000400000 */
[----:B------:R-:W-:Y:S03]  /*2f20*/  MUFU.EX2 R88, R88 ;  /* 0x0000005800587308 */ /* 0x000fe60000000800 */
[----:B------:R-:W-:Y:S01]  /*2f30*/  FMUL R22, R22, R81 ;  /* 0x0000005116167220 */ /* 0x000fe20000400000 */
[----:B-1----:R-:W-:-:S04]  /*2f40*/  FMUL R83, R50, -1.4426950216293334961 ;  /* 0xbfb8aa3b32537820 */ /* 0x002fc80000400000 */
[----:B------:R-:W1:Y:S08]  /*2f50*/  MUFU.EX2 R90, R90 ;  /* 0x0000005a005a7308 */ /* 0x000e700000000800 */
[----:B------:R-:W-:Y:S08]  /*2f60*/  MUFU.EX2 R89, R89 ;  /* 0x0000005900597308 */ /* 0x000ff00000000800 */
[----:B------:R-:W-:Y:S01]  /*2f70*/  MUFU.EX2 R86, R86 ;  /* 0x0000005600567308 */ /* 0x000fe20000000800 */
[----:B---3--:R-:W-:Y:S01]  /*2f80*/  FADD R6, R20, 1 ;  /* 0x3f80000014067421 */ /* 0x008fe20000000000 */
[----:B------:R-:W-:Y:S01]  /*2f90*/  FMUL R20, R59, R84 ;  /* 0x000000543b147220 */ /* 0x000fe20000400000 */
[----:B------:R-:W-:Y:S01]  /*2fa0*/  FMUL R7, R43, UR36 ;  /* 0x000000242b077c20 */ /* 0x000fe20008400000 */
[----:B-1----:R-:W-:-:S02]  /*2fb0*/  FADD R90, R90, 1 ;  /* 0x3f8000005a5a7421 */ /* 0x002fc40000000000 */
[----:B------:R-:W-:Y:S01]  /*2fc0*/  FMUL R20, R85, R20 ;  /* 0x0000001455147220 */ /* 0x000fe20000400000 */
[----:B------:R-:W-:Y:S01]  /*2fd0*/  FMUL R43, R7, -1.4426950216293334961 ;  /* 0xbfb8aa3b072b7820 */ /* 0x000fe20000400000 */
[----:B------:R-:W1:Y:S08]  /*2fe0*/  MUFU.RCP R5, R91 ;  /* 0x0000005b00057308 */ /* 0x000e700000001000 */
[----:B------:R-:W2:Y:S08]  /*2ff0*/  MUFU.RCP R6, R6 ;  /* 0x0000000600067308 */ /* 0x000eb00000001000 */
[----:B------:R3:W4:Y:S01]  /*3000*/  MUFU.EX2 R4, R83 ;  /* 0x0000005300047308 */ /* 0x0007220000000800 */
[----:B-1----:R-:W-:-:S04]  /*3010*/  FMUL R5, R58, R5 ;  /* 0x000000053a057220 */ /* 0x002fc80000400000 */
[----:B------:R-:W-:Y:S01]  /*3020*/  FMUL R27, R92, R5 ;  /* 0x000000055c1b7220 */ /* 0x000fe20000400000 */
[----:B------:R-:W-:Y:S01]  /*3030*/  FADD R5, R87, 1 ;  /* 0x3f80000057057421 */ /* 0x000fe20000000000 */
[----:B------:R-:W-:Y:S01]  /*3040*/  FMUL R92, R42, -1.4426950216293334961 ;  /* 0xbfb8aa3b2a5c7820 */ /* 0x000fe20000400000 */
[----:B------:R-:W-:Y:S01]  /*3050*/  MUFU.EX2 R43, R43 ;  /* 0x0000002b002b7308 */ /* 0x000fe20000000800 */
[----:B--2---:R-:W-:Y:S01]  /*3060*/  FMUL R21, R57, R6 ;  /* 0x0000000639157220 */ /* 0x004fe20000400000 */
[----:B------:R-:W-:Y:S01]  /*3070*/  FMUL R6, R41, UR36 ;  /* 0x0000002429067c20 */ /* 0x000fe20008400000 */
[----:B------:R-:W-:Y:S01]  /*3080*/  FADD R41, R94, 1 ;  /* 0x3f8000005e297421 */ /* 0x000fe20000000000 */
[----:B------:R-:W-:Y:S01]  /*3090*/  FMUL R87, R39, -1.4426950216293334961 ;  /* 0xbfb8aa3b27577820 */ /* 0x000fe20000400000 */
[----:B------:R-:W-:Y:S01]  /*30a0*/  FMUL R26, R26, R21 ;  /* 0x000000151a1a7220 */ /* 0x000fe20000400000 */
[----:B------:R-:W-:Y:S01]  /*30b0*/  FMUL R85, R6, -1.4426950216293334961 ;  /* 0xbfb8aa3b06557820 */ /* 0x000fe20000400000 */
[----:B------:R-:W-:Y:S01]  /*30c0*/  F2FP.BF16.F32.PACK_AB R27, R20, R27 ;  /* 0x0000001b141b723e */ /* 0x000fe200000010ff */
[----:B------:R-:W1:Y:S01]  /*30d0*/  MUFU.RCP R5, R5 ;  /* 0x0000000500057308 */ /* 0x000e620000001000 */
[----:B---3--:R-:W-:Y:S01]  /*30e0*/  FMUL R83, R46, -1.4426950216293334961 ;  /* 0xbfb8aa3b2e537820 */ /* 0x008fe20000400000 */
[----:B----4-:R-:W-:-:S06]  /*30f0*/  FADD R81, R4, 1 ;  /* 0x3f80000004517421 */ /* 0x010fcc0000000000 */
[----:B------:R-:W2:Y:S08]  /*3100*/  MUFU.RCP R41, R41 ;  /* 0x0000002900297308 */ /* 0x000eb00000001000 */
[----:B------:R-:W3:Y:S01]  /*3110*/  MUFU.EX2 R83, R83 ;  /* 0x0000005300537308 */ /* 0x000ee20000000800 */
[----:B-1----:R-:W-:Y:S01]  /*3120*/  FMUL R84, R12, R5 ;  /* 0x000000050c547220 */ /* 0x002fe20000400000 */
[----:B------:R-:W-:Y:S01]  /*3130*/  FMUL R5, R40, UR36 ;  /* 0x0000002428057c20 */ /* 0x000fe20008400000 */
[----:B------:R-:W-:-:S02]  /*3140*/  FADD R40, R24, 1 ;  /* 0x3f80000018287421 */ /* 0x000fc40000000000 */
[----:B------:R-:W-:Y:S01]  /*3150*/  FMUL R21, R25, R84 ;  /* 0x0000005419157220 */ /* 0x000fe20000400000 */
[----:B------:R-:W-:Y:S01]  /*3160*/  FADD R84, R88, 1 ;  /* 0x3f80000058547421 */ /* 0x000fe20000000000 */
[----:B------:R-:W-:Y:S01]  /*3170*/  FMUL R91, R5, -1.4426950216293334961 ;  /* 0xbfb8aa3b055b7820 */ /* 0x000fe20000400000 */
[----:B------:R-:W1:Y:S01]  /*3180*/  MUFU.RCP R24, R40 ;  /* 0x0000002800187308 */ /* 0x000e620000001000 */
[----:B--2---:R-:W-:Y:S01]  /*3190*/  FMUL R41, R48, R41 ;  /* 0x0000002930297220 */ /* 0x004fe20000400000 */
[----:B------:R-:W-:-:S06]  /*31a0*/  F2FP.BF16.F32.PACK_AB R26, R21, R26 ;  /* 0x0000001a151a723e */ /* 0x000fcc00000010ff */
[----:B------:R-:W2:Y:S01]  /*31b0*/  MUFU.RCP R81, R81 ;  /* 0x0000005100517308 */ /* 0x000ea20000001000 */
[----:B---3--:R-:W-:Y:S01]  /*31c0*/  FADD R94, R83, 1 ;  /* 0x3f800000535e7421 */ /* 0x008fe20000000000 */
[----:B------:R-:W-:-:S06]  /*31d0*/  FMUL R83, R53, UR36 ;  /* 0x0000002435537c20 */ /* 0x000fcc0008400000 */
[----:B------:R-:W-:Y:S01]  /*31e0*/  MUFU.RCP R53, R90 ;  /* 0x0000005a00357308 */ /* 0x000fe20000001000 */
[----:B-1----:R-:W-:Y:S01]  /*31f0*/  FMUL R4, R55, R24 ;  /* 0x0000001837047220 */ /* 0x002fe20000400000 */
[----:B------:R-:W-:-:S03]  /*3200*/  FMUL R40, R37, UR36 ;  /* 0x0000002425287c20 */ /* 0x000fc60008400000 */
[----:B------:R-:W-:Y:S01]  /*3210*/  FMUL R25, R23, R4 ;  /* 0x0000000417197220 */ /* 0x000fe20000400000 */
[----:B------:R-:W-:Y:S01]  /*3220*/  FMUL R4, R38, UR36 ;  /* 0x0000002426047c20 */ /* 0x000fe20008400000 */
[----:B------:R-:W-:Y:S01]  /*3230*/  FADD R38, R93, 1 ;  /* 0x3f8000005d267421 */ /* 0x000fe20000000000 */
[----:B------:R-:W-:Y:S01]  /*3240*/  FADD R93, R89, 1 ;  /* 0x3f800000595d7421 */ /* 0x000fe20000000000 */
[----:B--2---:R-:W-:Y:S01]  /*3250*/  FMUL R23, R50, R81 ;  /* 0x0000005132177220 */ /* 0x004fe20000400000 */
[----:B------:R-:W-:Y:S01]  /*3260*/  FMUL R81, R36, UR36 ;  /* 0x0000002424517c20 */ /* 0x000fe20008400000 */
[----:B------:R1:W2:Y:S01]  /*3270*/  MUFU.RCP R24, R84 ;  /* 0x0000005400187308 */ /* 0x0002a20000001000 */
[----:B------:R-:W-:Y:S01]  /*3280*/  FMUL R36, R16, R41 ;  /* 0x0000002910247220 */ /* 0x000fe20000400000 */
[----:B------:R-:W-:Y:S01]  /*3290*/  FADD R89, R86, 1 ;  /* 0x3f80000056597421 */ /* 0x000fe20000000000 */
[----:B------:R-:W-:Y:S01]  /*32a0*/  FMUL R88, R4, -1.4426950216293334961 ;  /* 0xbfb8aa3b04587820 */ /* 0x000fe20000400000 */
[----:B------:R-:W-:Y:S01]  /*32b0*/  FMUL R23, R18, R23 ;  /* 0x0000001712177220 */ /* 0x000fe20000400000 */
[----:B------:R-:W-:Y:S01]  /*32c0*/  FMUL R16, R83, -1.4426950216293334961 ;  /* 0xbfb8aa3b53107820 */ /* 0x000fe20000400000 */
[----:B------:R-:W-:Y:S01]  /*32d0*/  FMUL R18, R40, -1.4426950216293334961 ;  /* 0xbfb8aa3b28127820 */ /* 0x000fe20000400000 */
[----:B------:R-:W-:Y:S01]  /*32e0*/  F2FP.BF16.F32.PACK_AB R25, R25, R22 ;  /* 0x000000161919723e */ /* 0x000fe200000010ff */
[----:B------:R-:W3:Y:S08]  /*32f0*/  MUFU.RCP R38, R38 ;  /* 0x0000002600267308 */ /* 0x000ef00000001000 */
[----:B------:R-:W4:Y:S01]  /*3300*/  MUFU.RCP R41, R94 ;  /* 0x0000005e00297308 */ /* 0x000f220000001000 */
[----:B-1----:R-:W-:Y:S01]  /*3310*/  FMUL R84, R52, UR36 ;  /* 0x0000002434547c20 */ /* 0x002fe20008400000 */
[----:B--2---:R-:W-:-:S04]  /*3320*/  FMUL R24, R51, R24 ;  /* 0x0000001833187220 */ /* 0x004fc80000400000 */
[----:B------:R-:W-:Y:S01]  /*3330*/  FMUL R24, R19, R24 ;  /* 0x0000001813187220 */ /* 0x000fe20000400000 */
[----:B------:R-:W-:Y:S01]  /*3340*/  FMUL R19, R81, -1.4426950216293334961 ;  /* 0xbfb8aa3b51137820 */ /* 0x000fe20000400000 */
[----:B------:R1:W2:Y:S01]  /*3350*/  MUFU.RCP R52, R93 ;  /* 0x0000005d00347308 */ /* 0x0002a20000001000 */
[----:B---3--:R-:W-:Y:S02]  /*3360*/  FMUL R38, R49, R38 ;  /* 0x0000002631267220 */ /* 0x008fe40000400000 */
[----:B------:R-:W-:Y:S02]  /*3370*/  F2FP.BF16.F32.PACK_AB R23, R24, R23 ;  /* 0x000000171817723e */ /* 0x000fe400000010ff */
[----:B------:R-:W-:Y:S01]  /*3380*/  FMUL R37, R17, R38 ;  /* 0x0000002611257220 */ /* 0x000fe20000400000 */
[----:B------:R-:W-:Y:S02]  /*3390*/  FMUL R17, R84, -1.4426950216293334961 ;  /* 0xbfb8aa3b54117820 */ /* 0x000fe40000400000 */
[----:B------:R-:W3:Y:S01]  /*33a0*/  MUFU.EX2 R92, R92 ;  /* 0x0000005c005c7308 */ /* 0x000ee20000000800 */
[----:B----4-:R-:W-:Y:S01]  /*33b0*/  FMUL R41, R46, R41 ;  /* 0x000000292e297220 */ /* 0x010fe20000400000 */
[----:B------:R-:W-:-:S03]  /*33c0*/  F2FP.BF16.F32.PACK_AB R22, R37, R36 ;  /* 0x000000242516723e */ /* 0x000fc600000010ff */
[----:B------:R-:W-:Y:S01]  /*33d0*/  FMUL R38, R14, R41 ;  /* 0x000000290e267220 */ /* 0x000fe20000400000 */
[----:B------:R-:W-:Y:S02]  /*33e0*/  FMUL R14, R67, -1.4426950216293334961 ;  /* 0xbfb8aa3b430e7820 */ /* 0x000fe40000400000 */
[----:B------:R-:W4:Y:S01]  /*33f0*/  MUFU.EX2 R91, R91 ;  /* 0x0000005b005b7308 */ /* 0x000f220000000800 */
[----:B-1----:R-:W-:Y:S01]  /*3400*/  FMUL R93, R44, R53 ;  /* 0x000000352c5d7220 */ /* 0x002fe20000400000 */
[----:B--2---:R-:W-:-:S03]  /*3410*/  FMUL R86, R47, R52 ;  /* 0x000000342f567220 */ /* 0x004fc60000400000 */
[----:B------:R-:W-:Y:S01]  /*3420*/  FMUL R82, R82, R93 ;  /* 0x0000005d52527220 */ /* 0x000fe20000400000 */
[----:B------:R-:W-:Y:S01]  /*3430*/  FMUL R41, R15, R86 ;  /* 0x000000560f297220 */ /* 0x000fe20000400000 */
[----:B------:R-:W-:Y:S01]  /*3440*/  FADD R93, R43, 1 ;  /* 0x3f8000002b5d7421 */ /* 0x000fe20000000000 */
[----:B------:R-:W1:Y:S01]  /*3450*/  MUFU.EX2 R85, R85 ;  /* 0x0000005500557308 */ /* 0x000e620000000800 */
[----:B---3--:R-:W-:Y:S01]  /*3460*/  FADD R92, R92, 1 ;  /* 0x3f8000005c5c7421 */ /* 0x008fe20000000000 */
[----:B------:R-:W-:Y:S01]  /*3470*/  FMUL R15, R66, -1.4426950216293334961 ;  /* 0xbfb8aa3b420f7820 */ /* 0x000fe20000400000 */
[----:B------:R-:W-:-:S05]  /*3480*/  F2FP.BF16.F32.PACK_AB R21, R41, R38 ;  /* 0x000000262915723e */ /* 0x000fca00000010ff */
[----:B------:R-:W2:Y:S01]  /*3490*/  MUFU.RCP R52, R89 ;  /* 0x0000005900347308 */ /* 0x000ea20000001000 */
[----:B----4-:R-:W-:-:S07]  /*34a0*/  FADD R86, R91, 1 ;  /* 0x3f8000005b567421 */ /* 0x010fce0000000000 */
[----:B------:R-:W3:Y:S01]  /*34b0*/  MUFU.RCP R53, R92 ;  /* 0x0000005c00357308 */ /* 0x000ee20000001000 */
[----:B-1----:R-:W-:-:S07]  /*34c0*/  FADD R91, R85, 1 ;  /* 0x3f800000555b7421 */ /* 0x002fce0000000000 */
[----:B------:R-:W1:Y:S01]  /*34d0*/  MUFU.RCP R90, R93 ;  /* 0x0000005d005a7308 */ /* 0x000e620000001000 */
[----:B--2---:R-:W-:-:S04]  /*34e0*/  FMUL R52, R45, R52 ;  /* 0x000000342d347220 */ /* 0x004fc80000400000 */
[----:B------:R-:W-:Y:S01]  /*34f0*/  FMUL R43, R13, R52 ;  /* 0x000000340d2b7220 */ /* 0x000fe20000400000 */
[----:B------:R-:W-:Y:S02]  /*3500*/  FMUL R13, R65, -1.4426950216293334961 ;  /* 0xbfb8aa3b410d7820 */ /* 0x000fe40000400000 */
[----:B------:R-:W2:Y:S01]  /*3510*/  MUFU.RCP R86, R86 ;  /* 0x0000005600567308 */ /* 0x000ea20000001000 */
[----:B---3--:R-:W-:Y:S01]  /*3520*/  FMUL R53, R42, R53 ;  /* 0x000000352a357220 */ /* 0x008fe20000400000 */
[----:B------:R-:W-:-:S03]  /*3530*/  F2FP.BF16.F32.PACK_AB R20, R43, R82 ;  /* 0x000000522b14723e */ /* 0x000fc600000010ff */
[----:B------:R-:W-:Y:S01]  /*3540*/  FMUL R52, R10, R53 ;  /* 0x000000350a347220 */ /* 0x000fe20000400000 */
[----:B------:R-:W-:Y:S02]  /*3550*/  FMUL R10, R63, -1.4426950216293334961 ;  /* 0xbfb8aa3b3f0a7820 */ /* 0x000fe40000400000 */
[----:B------:R-:W3:Y:S01]  /*3560*/  MUFU.RCP R91, R91 ;  /* 0x0000005b005b7308 */ /* 0x000ee20000001000 */
[C---:B-1----:R-:W-:Y:S01]  /*3570*/  FMUL R90, R7.reuse, R90 ;  /* 0x0000005a075a7220 */ /* 0x042fe20000400000 */
[----:B------:R-:W-:-:S03]  /*3580*/  F2FP.BF16.F32.PACK_AB R7, R7, R42 ;  /* 0x0000002a0707723e */ /* 0x000fc600000010ff */
[----:B------:R-:W-:Y:S01]  /*3590*/  FMUL R53, R11, R90 ;  /* 0x0000005a0b357220 */ /* 0x000fe20000400000 */
[----:B------:R-:W-:Y:S02]  /*35a0*/  FMUL R11, R64, -1.4426950216293334961 ;  /* 0xbfb8aa3b400b7820 */ /* 0x000fe40000400000 */
[----:B------:R-:W1:Y:S01]  /*35b0*/  MUFU.EX2 R19, R19 ;  /* 0x0000001300137308 */ /* 0x000e620000000800 */
[----:B--2---:R-:W-:Y:S01]  /*35c0*/  FMUL R85, R5, R86 ;  /* 0x0000005605557220 */ /* 0x004fe20000400000 */
[----:B------:R-:W-:-:S03]  /*35d0*/  FMUL R86, R62, UR36 ;  /* 0x000000243e567c20 */ /* 0x000fc60008400000 */
[----:B------:R-:W-:Y:S01]  /*35e0*/  FMUL R62, R8, R85 ;  /* 0x00000055083e7220 */ /* 0x000fe20000400000 */
[----:B------:R-:W-:Y:S01]  /*35f0*/  FMUL R85, R61, UR36 ;  /* 0x000000243d557c20 */ /* 0x000fe20008400000 */
[----:B------:R-:W-:Y:S01]  /*3600*/  FMUL R89, R86, -1.4426950216293334961 ;  /* 0xbfb8aa3b56597820 */ /* 0x000fe20000400000 */
[----:B------:R-:W2:Y:S01]  /*3610*/  MUFU.EX2 R87, R87 ;  /* 0x0000005700577308 */ /* 0x000ea20000000800 */
[C---:B---3--:R-:W-:Y:S01]  /*3620*/  FMUL R90, R6.reuse, R91 ;  /* 0x0000005b065a7220 */ /* 0x048fe20000400000 */
[----:B------:R-:W-:Y:S01]  /*3630*/  FMUL R8, R85, -1.4426950216293334961 ;  /* 0xbfb8aa3b55087820 */ /* 0x000fe20000400000 */
[----:B------:R-:W-:Y:S02]  /*3640*/  F2FP.BF16.F32.PACK_AB R6, R6, R5 ;  /* 0x000000050606723e */ /* 0x000fe400000010ff */
[----:B------:R-:W-:Y:S01]  /*3650*/  FMUL R61, R9, R90 ;  /* 0x0000005a093d7220 */ /* 0x000fe20000400000 */
[----:B------:R-:W-:Y:S01]  /*3660*/  FMUL R9, R60, -1.4426950216293334961 ;  /* 0xbfb8aa3b3c097820 */ /* 0x000fe20000400000 */
[----:B------:R-:W-:Y:S01]  /*3670*/  F2FP.BF16.F32.PACK_AB R5, R39, R4 ;  /* 0x000000042705723e */ /* 0x000fe200000010ff */
[----:B------:R-:W3:Y:S01]  /*3680*/  MUFU.EX2 R88, R88 ;  /* 0x0000005800587308 */ /* 0x000ee20000000800 */
[----:B-1----:R-:W-:-:S07]  /*3690*/  FADD R90, R19, 1 ;  /* 0x3f800000135a7421 */ /* 0x002fce0000000000 */
[----:B------:R-:W1:Y:S01]  /*36a0*/  MUFU.EX2 R16, R16 ;  /* 0x0000001000107308 */ /* 0x000e620000000800 */
[----:B--2---:R-:W-:-:S07]  /*36b0*/  FADD R87, R87, 1 ;  /* 0x3f80000057577421 */ /* 0x004fce0000000000 */
[----:B------:R-:W2:Y:S01]  /*36c0*/  MUFU.EX2 R18, R18 ;  /* 0x0000001200127308 */ /* 0x000ea20000000800 */
[----:B---3--:R-:W-:-:S07]  /*36d0*/  FADD R91, R88, 1 ;  /* 0x3f800000585b7421 */ /* 0x008fce0000000000 */
[----:B------:R-:W3:Y:S01]  /*36e0*/  MUFU.EX2 R17, R17 ;  /* 0x0000001100117308 */ /* 0x000ee20000000800 */
[----:B-1----:R-:W-:-:S07]  /*36f0*/  FADD R16, R16, 1 ;  /* 0x3f80000010107421 */ /* 0x002fce0000000000 */
[----:B------:R-:W1:Y:S01]  /*3700*/  MUFU.EX2 R15, R15 ;  /* 0x0000000f000f7308 */ /* 0x000e620000000800 */
[----:B--2---:R-:W-:-:S07]  /*3710*/  FADD R18, R18, 1 ;  /* 0x3f80000012127421 */ /* 0x004fce0000000000 */
[----:B------:R-:W-:Y:S01]  /*3720*/  MUFU.EX2 R11, R11 ;  /* 0x0000000b000b7308 */ /* 0x000fe20000000800 */
[----:B---3--:R-:W-:-:S07]  /*3730*/  FADD R17, R17, 1 ;  /* 0x3f80000011117421 */ /* 0x008fce0000000000 */
[----:B------:R-:W-:Y:S01]  /*3740*/  MUFU.RCP R90, R90 ;  /* 0x0000005a005a7308 */ /* 0x000fe20000001000 */
[----:B-1----:R-:W-:-:S07]  /*3750*/  FADD R15, R15, 1 ;  /* 0x3f8000000f0f7421 */ /* 0x002fce0000000000 */
[----:B------:R-:W1:Y:S08]  /*3760*/  MUFU.EX2 R10, R10 ;  /* 0x0000000a000a7308 */ /* 0x000e700000000800 */
[----:B------:R-:W2:Y:S08]  /*3770*/  MUFU.EX2 R14, R14 ;  /* 0x0000000e000e7308 */ /* 0x000eb00000000800 */
[----:B------:R-:W3:Y:S01]  /*3780*/  MUFU.EX2 R8, R8 ;  /* 0x0000000800087308 */ /* 0x000ee20000000800 */
[----:B-1----:R-:W-:-:S07]  /*3790*/  FADD R10, R10, 1 ;  /* 0x3f8000000a0a7421 */ /* 0x002fce0000000000 */
[----:B------:R-:W1:Y:S01]  /*37a0*/  MUFU.EX2 R13, R13 ;  /* 0x0000000d000d7308 */ /* 0x000e620000000800 */
[----:B--2---:R-:W-:-:S07]  /*37b0*/  FADD R14, R14, 1 ;  /* 0x3f8000000e0e7421 */ /* 0x004fce0000000000 */
[----:B------:R-:W-:Y:S01]  /*37c0*/  MUFU.EX2 R89, R89 ;  /* 0x0000005900597308 */ /* 0x000fe20000000800 */
[----:B---3--:R-:W-:-:S07]  /*37d0*/  FADD R8, R8, 1 ;  /* 0x3f80000008087421 */ /* 0x008fce0000000000 */
[----:B------:R-:W2:Y:S01]  /*37e0*/  MUFU.EX2 R9, R9 ;  /* 0x0000000900097308 */ /* 0x000ea20000000800 */
[----:B-1----:R-:W-:-:S07]  /*37f0*/  FADD R13, R13, 1 ;  /* 0x3f8000000d0d7421 */ /* 0x002fce0000000000 */
[----:B------:R1:W3:Y:S08]  /*3800*/  MUFU.RCP R88, R87 ;  /* 0x0000005700587308 */ /* 0x0002f00000001000 */
[----:B------:R-:W4:Y:S01]  /*3810*/  MUFU.RCP R19, R18 ;  /* 0x0000001200137308 */ /* 0x000f220000001000 */
[----:B--2---:R-:W-:-:S07]  /*3820*/  FADD R9, R9, 1 ;  /* 0x3f80000009097421 */ /* 0x004fce0000000000 */
[----:B------:R-:W2:Y:S01]  /*3830*/  MUFU.RCP R16, R16 ;  /* 0x0000001000107308 */ /* 0x000ea20000001000 */
[----:B-1----:R-:W-:Y:S01]  /*3840*/  FADD R87, R11, 1 ;  /* 0x3f8000000b577421 */ /* 0x002fe20000000000 */
[----:B------:R-:W-:Y:S01]  /*3850*/  FMUL R11, R81, R90 ;  /* 0x0000005a510b7220 */ /* 0x000fe20000400000 */
[----:B---3--:R-:W-:Y:S01]  /*3860*/  FMUL R88, R39, R88 ;  /* 0x0000005827587220 */ /* 0x008fe20000400000 */
[----:B------:R-:W-:Y:S01]  /*3870*/  FMUL R90, R34, UR36 ;  /* 0x00000024225a7c20 */ /* 0x000fe20008400000 */
[----:B------:R-:W-:Y:S01]  /*3880*/  MOV R39, UR6 ;  /* 0x0000000600277c02 */ /* 0x000fe20008000f00 */
[----:B------:R-:W-:Y:S01]  /*3890*/  FMUL R80, R80, R11 ;  /* 0x0000000b50507220 */ /* 0x000fe20000400000 */
[----:B------:R-:W-:Y:S01]  /*38a0*/  FADD R11, R89, 1 ;  /* 0x3f800000590b7421 */ /* 0x000fe20000000000 */
[----:B------:R-:W1:Y:S01]  /*38b0*/  MUFU.RCP R17, R17 ;  /* 0x0000001100117308 */ /* 0x000e620000001000 */
[----:B------:R-:W-:Y:S01]  /*38c0*/  FMUL R75, R75, R88 ;  /* 0x000000584b4b7220 */ /* 0x000fe20000400000 */
[----:B----4-:R-:W-:Y:S01]  /*38d0*/  FMUL R88, R40, R19 ;  /* 0x0000001328587220 */ /* 0x010fe20000400000 */
[----:B------:R-:W-:-:S03]  /*38e0*/  LEA R42, R39, R68, 0xd ;  /* 0x00000044272a7211 */ /* 0x000fc600078e68ff */
[----:B------:R-:W-:Y:S01]  /*38f0*/  FMUL R77, R77, R88 ;  /* 0x000000584d4d7220 */ /* 0x000fe20000400000 */
[----:B------:R-:W-:Y:S01]  /*3900*/  FMUL R88, R32, UR36 ;  /* 0x0000002420587c20 */ /* 0x000fe20008400000 */
[----:B------:R-:W3:Y:S01]  /*3910*/  MUFU.RCP R15, R15 ;  /* 0x0000000f000f7308 */ /* 0x000ee20000001000 */
[----:B--2---:R-:W-:-:S04]  /*3920*/  FMUL R19, R83, R16 ;  /* 0x0000001053137220 */ /* 0x004fc80000400000 */
[----:B------:R-:W-:Y:S01]  /*3930*/  FMUL R56, R56, R19 ;  /* 0x0000001338387220 */ /* 0x000fe20000400000 */
[----:B------:R-:W-:Y:S02]  /*3940*/  FMUL R19, R35, UR36 ;  /* 0x0000002423137c20 */ /* 0x000fe40008400000 */
[----:B------:R-:W2:Y:S01]  /*3950*/  MUFU.RCP R10, R10 ;  /* 0x0000000a000a7308 */ /* 0x000ea20000001000 */
[----:B-1----:R-:W-:-:S04]  /*3960*/  FMUL R16, R84, R17 ;  /* 0x0000001154107220 */ /* 0x002fc80000400000 */
[----:B------:R-:W-:Y:S01]  /*3970*/  FMUL R79, R79, R16 ;  /* 0x000000104f4f7220 */ /* 0x000fe20000400000 */
[----:B------:R-:W-:Y:S02]  /*3980*/  FMUL R16, R31, UR36 ;  /* 0x000000241f107c20 */ /* 0x000fe40008400000 */
[----:B------:R-:W1:Y:S01]  /*3990*/  MUFU.RCP R14, R14 ;  /* 0x0000000e000e7308 */ /* 0x000e620000001000 */
[----:B---3--:R-:W-:Y:S01]  /*39a0*/  FMUL R15, R66, R15 ;  /* 0x0000000f420f7220 */ /* 0x008fe20000400000 */
[----:B------:R-:W-:-:S03]  /*39b0*/  F2FP.BF16.F32.PACK_AB R24, R56, R79 ;  /* 0x0000004f3818723e */ /* 0x000fc600000010ff */
[----:B------:R-:W-:-:S03]  /*39c0*/  FMUL R35, R90, R15 ;  /* 0x0000000f5a237220 */ /* 0x000fc60000400000 */
[----:B------:R3:W4:Y:S01]  /*39d0*/  MUFU.RCP R18, R13 ;  /* 0x0000000d00127308 */ /* 0x0007220000001000 */
[----:B--2---:R-:W-:-:S07]  /*39e0*/  FMUL R15, R63, R10 ;  /* 0x0000000a3f0f7220 */ /* 0x004fce0000400000 */
[----:B------:R-:W2:Y:S01]  /*39f0*/  MUFU.RCP R8, R8 ;  /* 0x0000000800087308 */ /* 0x000ea20000001000 */
[----:B-1----:R-:W-:-:S04]  /*3a00*/  FMUL R14, R67, R14 ;  /* 0x0000000e430e7220 */ /* 0x002fc80000400000 */
[C---:B------:R-:W-:Y:S01]  /*3a10*/  FMUL R34, R19.reuse, R14 ;  /* 0x0000000e13227220 */ /* 0x040fe20000400000 */
[----:B------:R-:W-:Y:S02]  /*3a20*/  F2FP.BF16.F32.PACK_AB R19, R19, R90 ;  /* 0x0000005a1313723e */ /* 0x000fe400000010ff */
[----:B------:R-:W1:Y:S01]  /*3a30*/  MUFU.RCP R11, R11 ;  /* 0x0000000b000b7308 */ /* 0x000e620000001000 */
[----:B---3--:R-:W-:Y:S01]  /*3a40*/  FMUL R13, R33, UR36 ;  /* 0x00000024210d7c20 */ /* 0x008fe20008400000 */
[----:B------:R-:W-:Y:S01]  /*3a50*/  FMUL R33, R30, UR36 ;  /* 0x000000241e217c20 */ /* 0x000fe20008400000 */
[----:B------:R-:W-:Y:S01]  /*3a60*/  FMUL R30, R28, UR36 ;  /* 0x000000241c1e7c20 */ /* 0x000fe20008400000 */
[----:B----4-:R-:W-:Y:S01]  /*3a70*/  FMUL R18, R65, R18 ;  /* 0x0000001241127220 */ /* 0x010fe20000400000 */
[----:B------:R-:W-:Y:S01]  /*3a80*/  FMUL R28, R16, R15 ;  /* 0x0000000f101c7220 */ /* 0x000fe20000400000 */
[----:B------:R-:W-:Y:S02]  /*3a90*/  F2FP.BF16.F32.PACK_AB R14, R12, R57 ;  /* 0x000000390c0e723e */ /* 0x000fe400000010ff */
[----:B------:R-:W3:Y:S01]  /*3aa0*/  MUFU.RCP R9, R9 ;  /* 0x0000000900097308 */ /* 0x000ee20000001000 */
[----:B--2---:R-:W-:Y:S01]  /*3ab0*/  FMUL R8, R85, R8 ;  /* 0x0000000855087220 */ /* 0x004fe20000400000 */
[----:B------:R-:W-:Y:S01]  /*3ac0*/  F2FP.BF16.F32.PACK_AB R17, R16, R33 ;  /* 0x000000211011723e */ /* 0x000fe200000010ff */
[----:B------:R-:W-:Y:S01]  /*3ad0*/  FMUL R31, R13, R18 ;  /* 0x000000120d1f7220 */ /* 0x000fe20000400000 */
[C---:B------:R-:W-:Y:S01]  /*3ae0*/  F2FP.BF16.F32.PACK_AB R16, R29.reuse, R30 ;  /* 0x0000001e1d10723e */ /* 0x040fe200000010ff */
[----:B------:R-:W-:Y:S01]  /*3af0*/  FMUL R29, R29, R8 ;  /* 0x000000081d1d7220 */ /* 0x000fe20000400000 */
[----:B------:R-:W-:-:S02]  /*3b00*/  F2FP.BF16.F32.PACK_AB R18, R13, R88 ;  /* 0x000000580d12723e */ /* 0x000fc400000010ff */
[----:B------:R-:W2:Y:S01]  /*3b10*/  MUFU.RCP R91, R91 ;  /* 0x0000005b005b7308 */ /* 0x000ea20000001000 */
[----:B-1----:R-:W-:Y:S01]  /*3b20*/  FMUL R10, R86, R11 ;  /* 0x0000000b560a7220 */ /* 0x002fe20000400000 */
[----:B------:R-:W-:Y:S01]  /*3b30*/  F2FP.BF16.F32.PACK_AB R8, R45, R44 ;  /* 0x0000002c2d08723e */ /* 0x000fe200000010ff */
[----:B------:R1:W-:Y:S01]  /*3b40*/  STS.128 [R78], R16 ;  /* 0x000000104e007388 */ /* 0x0003e20000000c00 */
[----:B------:R-:W-:Y:S01]  /*3b50*/  LEA R44, R39, R3, 0xd ;  /* 0x00000003272c7211 */ /* 0x000fe200078e68ff */
[----:B------:R-:W-:Y:S01]  /*3b60*/  FMUL R33, R33, R10 ;  /* 0x0000000a21217220 */ /* 0x000fe20000400000 */
[----:B------:R-:W-:Y:S02]  /*3b70*/  F2FP.BF16.F32.PACK_AB R11, R51, R50 ;  /* 0x00000032330b723e */ /* 0x000fe400000010ff */
[----:B------:R-:W4:Y:S01]  /*3b80*/  MUFU.RCP R87, R87 ;  /* 0x0000005700577308 */ /* 0x000f220000001000 */
[----:B---3--:R-:W-:Y:S01]  /*3b90*/  FMUL R9, R60, R9 ;  /* 0x000000093c097220 */ /* 0x008fe20000400000 */
[----:B------:R-:W-:-:S02]  /*3ba0*/  F2FP.BF16.F32.PACK_AB R10, R49, R48 ;  /* 0x00000030310a723e */ /* 0x000fc400000010ff */
[----:B------:R-:W-:Y:S01]  /*3bb0*/  F2FP.BF16.F32.PACK_AB R15, R59, R58 ;  /* 0x0000003a3b0f723e */ /* 0x000fe200000010ff */
[----:B------:R-:W-:Y:S01]  /*3bc0*/  FMUL R30, R30, R9 ;  /* 0x000000091e1e7220 */ /* 0x000fe20000400000 */
[----:B------:R-:W-:Y:S02]  /*3bd0*/  F2FP.BF16.F32.PACK_AB R9, R47, R46 ;  /* 0x0000002e2f09723e */ /* 0x000fe400000010ff */
[----:B------:R-:W-:Y:S01]  /*3be0*/  F2FP.BF16.F32.PACK_AB R13, R55, R54 ;  /* 0x00000036370d723e */ /* 0x000fe200000010ff */
[----:B--2---:R-:W-:Y:S01]  /*3bf0*/  FMUL R91, R4, R91 ;  /* 0x0000005b045b7220 */ /* 0x004fe20000400000 */
[----:B------:R-:W-:Y:S02]  /*3c00*/  F2FP.BF16.F32.PACK_AB R4, R40, R81 ;  /* 0x000000512804723e */ /* 0x000fe400000010ff */
[----:B------:R-:W-:Y:S01]  /*3c10*/  F2FP.BF16.F32.PACK_AB R12, R83, R84 ;  /* 0x00000054530c723e */ /* 0x000fe200000010ff */
[----:B------:R-:W-:Y:S01]  /*3c20*/  FMUL R76, R76, R91 ;  /* 0x0000005b4c4c7220 */ /* 0x000fe20000400000 */
[C---:B------:R-:W-:Y:S01]  /*3c30*/  LEA R40, R39.reuse, R69, 0xd ;  /* 0x0000004527287211 */ /* 0x040fe200078e68ff */
[----:B------:R2:W-:Y:S01]  /*3c40*/  STS.128 [R44], R4 ;  /* 0x000000042c007388 */ /* 0x0005e20000000c00 */
[----:B------:R-:W-:Y:S01]  /*3c50*/  LEA R39, R39, R70, 0xd ;  /* 0x0000004627277211 */ /* 0x000fe200078e68ff */
[----:B----4-:R-:W-:-:S02]  /*3c60*/  FMUL R87, R64, R87 ;  /* 0x0000005740577220 */ /* 0x010fc40000400000 */
[----:B------:R-:W-:Y:S02]  /*3c70*/  STS.128 [R42], R8 ;  /* 0x000000082a007388 */ /* 0x000fe40000000c00 */
[----:B------:R-:W-:Y:S02]  /*3c80*/  FMUL R32, R88, R87 ;  /* 0x0000005758207220 */ /* 0x000fe40000400000 */
[----:B------:R3:W-:Y:S01]  /*3c90*/  STS.128 [R40], R12 ;  /* 0x0000000c28007388 */ /* 0x0007e20000000c00 */
[----:B-1----:R-:W-:Y:S02]  /*3ca0*/  F2FP.BF16.F32.PACK_AB R19, R67, R66 ;  /* 0x000000424313723e */ /* 0x002fe400000010ff */
[----:B------:R-:W-:Y:S02]  /*3cb0*/  F2FP.BF16.F32.PACK_AB R18, R65, R64 ;  /* 0x000000404112723e */ /* 0x000fe400000010ff */
[----:B------:R-:W-:Y:S02]  /*3cc0*/  F2FP.BF16.F32.PACK_AB R17, R63, R86 ;  /* 0x000000563f11723e */ /* 0x000fe400000010ff */
[----:B------:R-:W-:-:S05]  /*3cd0*/  F2FP.BF16.F32.PACK_AB R16, R85, R60 ;  /* 0x0000003c5510723e */ /* 0x000fca00000010ff */
[----:B------:R1:W-:Y:S01]  /*3ce0*/  STS.128 [R39], R16 ;  /* 0x0000001027007388 */ /* 0x0003e20000000c00 */
[----:B--2---:R-:W-:Y:S02]  /*3cf0*/  F2FP.BF16.F32.PACK_AB R7, R53, R52 ;  /* 0x000000343507723e */ /* 0x004fe400000010ff */
[----:B------:R-:W-:Y:S02]  /*3d00*/  F2FP.BF16.F32.PACK_AB R6, R61, R62 ;  /* 0x0000003e3d06723e */ /* 0x000fe400000010ff */
[----:B------:R-:W-:Y:S02]  /*3d10*/  F2FP.BF16.F32.PACK_AB R5, R75, R76 ;  /* 0x0000004c4b05723e */ /* 0x000fe400000010ff */
[----:B------:R-:W-:Y:S02]  /*3d20*/  F2FP.BF16.F32.PACK_AB R4, R77, R80 ;  /* 0x000000504d04723e */ /* 0x000fe400000010ff */
[----:B---3--:R-:W-:Y:S02]  /*3d30*/  MOV R12, UR12 ;  /* 0x0000000c000c7c02 */ /* 0x008fe40008000f00 */
[----:B------:R-:W-:-:S02]  /*3d40*/  F2FP.BF16.F32.PACK_AB R11, R34, R35 ;  /* 0x00000023220b723e */ /* 0x000fc400000010ff */
[C---:B------:R-:W-:Y:S02]  /*3d50*/  LEA R14, R12.reuse, R71, 0xd ;  /* 0x000000470c0e7211 */ /* 0x040fe400078e68ff */
[C---:B------:R-:W-:Y:S02]  /*3d60*/  LEA R13, R12.reuse, R72, 0xd ;  /* 0x000000480c0d7211 */ /* 0x040fe400078e68ff */
[----:B------:R-:W-:Y:S01]  /*3d70*/  LEA R15, R12, R73, 0xd ;  /* 0x000000490c0f7211 */ /* 0x000fe200078e68ff */
[----:B------:R1:W-:Y:S01]  /*3d80*/  STS.128 [R14], R4 ;  /* 0x000000040e007388 */ /* 0x0003e20000000c00 */
[----:B------:R-:W-:Y:S02]  /*3d90*/  F2FP.BF16.F32.PACK_AB R10, R31, R32 ;  /* 0x000000201f0a723e */ /* 0x000fe400000010ff */
[----:B------:R-:W-:Y:S01]  /*3da0*/  F2FP.BF16.F32.PACK_AB R9, R28, R33 ;  /* 0x000000211c09723e */ /* 0x000fe200000010ff */
[----:B------:R1:W-:Y:S01]  /*3db0*/  STS.128 [R13], R20 ;  /* 0x000000140d007388 */ /* 0x0003e20000000c00 */
[----:B------:R-:W-:-:S02]  /*3dc0*/  F2FP.BF16.F32.PACK_AB R8, R29, R30 ;  /* 0x0000001e1d08723e */ /* 0x000fc400000010ff */
[----:B------:R-:W-:Y:S01]  /*3dd0*/  LEA R12, R12, R74, 0xd ;  /* 0x0000004a0c0c7211 */ /* 0x000fe200078e68ff */
[----:B------:R1:W-:Y:S04]  /*3de0*/  STS.128 [R15], R24 ;  /* 0x000000180f007388 */ /* 0x0003e80000000c00 */
[----:B------:R1:W-:Y:S01]  /*3df0*/  STS.128 [R12], R8 ;  /* 0x000000080c007388 */ /* 0x0003e20000000c00 */
[----:B------:R2:W-:Y:S06]  /*3e00*/  MEMBAR.ALL.CTA ;  /* 0x0000000000007992 */ /* 0x0005ec0000008000 */
[----:B--2---:R-:W2:Y:S02]  /*3e10*/  FENCE.VIEW.ASYNC.S ;  /* 0x00000000000073c6 */ /* 0x004ea40000000000 */
[----:B--2---:R-:W-:Y:S06]  /*3e20*/  BAR.SYNC.DEFER_BLOCKING 0x1, 0x80 ;  /* 0x0042000000007b1d */ /* 0x004fec0000010000 */
[----:B------:R-:W-:Y:S05]  /*3e30*/  BRA.U UP0, `(.L_x_48) ;  /* 0x0000000100747547 */ /* 0x000fea000b800000 */
[----:B------:R-:W2:Y:S01]  /*3e40*/  S2UR UR4, SR_CgaCtaId ;  /* 0x00000000000479c3 */ /* 0x000ea20000008800 */
[----:B------:R-:W-:Y:S01]  /*3e50*/  USHF.L.U32 UR8, UR8, 0xc, URZ ;  /* 0x0000000c08087899 */ /* 0x000fe200080006ff */
[----:B------:R-:W-:Y:S01]  /*3e60*/  UMOV UR5, 0x400 ;  /* 0x0000040000057882 */ /* 0x000fe20000000000 */
[----:B------:R-:W-:Y:S02]  /*3e70*/  USHF.L.U32 UR6, UR6, 0xc, URZ ;  /* 0x0000000c06067899 */ /* 0x000fe400080006ff */
[----:B------:R-:W-:Y:S02]  /*3e80*/  USHF.L.U32 UR12, UR12, 0xc, URZ ;  /* 0x0000000c0c0c7899 */ /* 0x000fe400080006ff */
[----:B------:R-:W-:Y:S02]  /*3e90*/  UIADD3 UR40, UP1, UPT, UR32, 0x140, URZ ;  /* 0x0000014020287890 */ /* 0x000fe4000ff3e0ff */
[----:B------:R-:W-:Y:S02]  /*3ea0*/  UIADD3 UR8, UPT, UPT, UR8, UR8, URZ ;  /* 0x0000000808087290 */ /* 0x000fe4000fffe0ff */
[----:B------:R-:W-:-:S02]  /*3eb0*/  ULEA UR9, UR34, UR9, 0x7 ;  /* 0x0000000922097291 */ /* 0x000fc4000f8e38ff */
[----:B------:R-:W-:Y:S02]  /*3ec0*/  UIADD3 UR6, UPT, UPT, UR6, UR6, URZ ;  /* 0x0000000606067290 */ /* 0x000fe4000fffe0ff */
[----:B------:R-:W-:Y:S02]  /*3ed0*/  ULEA UR13, UR34, UR13, 0x2 ;  /* 0x0000000d220d7291 */ /* 0x000fe4000f8e10ff */
[----:B------:R-:W-:Y:S02]  /*3ee0*/  UIADD3 UR38, UP0, UPT, UR32, 0x1c0, URZ ;  /* 0x000001c020267890 */ /* 0x000fe4000ff1e0ff */
[----:B------:R-:W-:Y:S02]  /*3ef0*/  UIADD3.X UR41, UPT, UPT, URZ, UR33, URZ, UP1, !UPT ;  /* 0x00000021ff297290 */ /* 0x000fe40008ffe4ff */
[----:B------:R-:W-:Y:S01]  /*3f00*/  USHF.L.U32 UR13, UR13, 0x4, URZ ;  /* 0x000000040d0d7899 */ /* 0x000fe200080006ff */
[----:B--2---:R-:W-:Y:S01]  /*3f10*/  MOV R0, UR4 ;  /* 0x0000000400007c02 */ /* 0x004fe20008000f00 */
[----:B------:R-:W-:Y:S01]  /*3f20*/  UIADD3.X UR39, UPT, UPT, URZ, UR33, URZ, UP0, !UPT ;  /* 0x00000021ff277290 */ /* 0x000fe200087fe4ff */
[----:B------:R-:W-:-:S02]  /*3f30*/  UMOV UR14, UR10 ;  /* 0x0000000a000e7c82 */ /* 0x000fc40008000000 */
[----:B------:R-:W-:-:S13]  /*3f40*/  R2UR UR4, R0 ;  /* 0x00000000000472ca */ /* 0x000fda00000e0000 */
[----:B------:R-:W-:Y:S02]  /*3f50*/  ULEA UR4, UR4, UR5, 0x18 ;  /* 0x0000000504047291 */ /* 0x000fe4000f8ec0ff */
[----:B------:R-:W-:Y:S02]  /*3f60*/  UIADD3 UR5, UPT, UPT, UR9, 0x20, URZ ;  /* 0x0000002009057890 */ /* 0x000fe4000fffe0ff */
[----:B------:R-:W-:Y:S02]  /*3f70*/  UIADD3 UR12, UPT, UPT, UR4, UR12, UR12 ;  /* 0x0000000c040c7290 */ /* 0x000fe4000fffe00c */
[----:B------:R-:W-:Y:S02]  /*3f80*/  UIADD3 UR8, UPT, UPT, UR8, 0x400, UR4 ;  /* 0x0000040008087890 */ /* 0x000fe4000fffe004 */
[----:B------:R-:W-:Y:S02]  /*3f90*/  UIADD3 UR4, UPT, UPT, UR6, 0x400, UR4 ;  /* 0x0000040006047890 */ /* 0x000fe4000fffe004 */
[----:B------:R-:W-:Y:S01]  /*3fa0*/  UIADD3 UR12, UPT, UPT, UR12, 0x8400, URZ ;  /* 0x000084000c0c7890 */ /* 0x000fe2000fffe0ff */
[----:B------:R-:W-:-:S04]  /*3fb0*/  UMOV UR6, UR10 ;  /* 0x0000000a00067c82 */ /* 0x000fc80008000000 */
[----:B------:R2:W-:Y:S02]  /*3fc0*/  UTMASTG.2D [UR8], [UR40], desc[URZ] ;  /* 0x0000ff08280073b5 */ /* 0x0005e40008009000 */
[----:B------:R2:W-:Y:S02]  /*3fd0*/  UTMASTG.2D [UR4], [UR40], desc[URZ] ;  /* 0x0000ff04280073b5 */ /* 0x0005e40008009000 */
[----:B------:R2:W-:Y:S01]  /*3fe0*/  UTMASTG.2D [UR12], [UR38], desc[URZ] ;  /* 0x0000ff0c260073b5 */ /* 0x0005e20008009000 */
[----:B------:R0:W-:Y:S01]  /*3ff0*/  UTMACMDFLUSH ;  /* 0x00000000000079b7 */ /* 0x0001e20000000000 */
[----:B--2---:R-:W-:-:S04]  /*4000*/  DEPBAR.LE SB0, 0x3 ;  /* 0x000080c00000791a */ /* 0x004fc80000000000 */
.L_x_48:
[----:B------:R-:W-:Y:S01]  /*4010*/  BAR.SYNC.DEFER_BLOCKING 0x1, 0x80 ;  /* 0x0042000000007b1d */ /* 0x000fe20000010000 */
[----:B------:R-:W-:Y:S02]  /*4020*/  UPLOP3.LUT UP0, UPT, UPT, UPT, UP2, 0x80, 0x8 ;  /* 0x000000000008789c */ /* 0x000fe40003f0f020 */
[----:B------:R-:W-:-:S03]  /*4030*/  UPLOP3.LUT UP2, UPT, UPT, UPT, UPT, 0x40, 0x4 ;  /* 0x000000000004789c */ /* 0x000fc60003f4e870 */
[----:B------:R-:W-:-:S04]  /*4040*/  UMOV UR13, 0x2 ;  /* 0x00000002000d7882 */ /* 0x000fc80000000000 */
[----:B------:R-:W-:Y:S05]  /*4050*/  BRA.U UP0, `(.L_x_49) ;  /* 0xffffffe500ec7547 */ /* 0x000fea000b83ffff */
[----:B------:R-:W2:Y:S01]  /*4060*/  LDCU.64 UR4, c[0x0][0x5c0] ;  /* 0x0000b800ff0477ac */ /* 0x000ea20008000a00 */
[----:B------:R-:W-:Y:S01]  /*4070*/  UIADD3 UR7, UPT, UPT, UR31, UR7, URZ ;  /* 0x000000071f077290 */ /* 0x000fe2000fffe0ff */
[----:B------:R-:W-:Y:S01]  /*4080*/  ELECT P0, URZ, PT ;  /* 0x0000000000ff782f */ /* 0x000fe20003800000 */
[----:B------:R-:W-:Y:S02]  /*4090*/  UIADD3 UR26, UPT, UPT, UR26, 0x80, URZ ;  /* 0x000000801a1a7890 */ /* 0x000fe4000fffe0ff */
[----:B------:R-:W-:Y:S02]  /*40a0*/  UIADD3 UR28, UPT, UPT, UR28, 0x1, URZ ;  /* 0x000000011c1c7890 */ /* 0x000fe4000fffe0ff */
[----:B------:R-:W-:Y:S02]  /*40b0*/  UPRMT UR26, UR27, 0x654, UR26 ;  /* 0x000006541b1a7896 */ /* 0x000fe4000800001a */
[----:B------:R-:W-:Y:S02]  /*40c0*/  UISETP.NE.AND UP0, UPT, UR28, 0x2, UPT ;  /* 0x000000021c00788c */ /* 0x000fe4000bf05270 */
[----:B------:R-:W-:-:S02]  /*40d0*/  UIADD3 UR29, UPT, UPT, UR29, 0x1, URZ ;  /* 0x000000011d1d7890 */ /* 0x000fc4000fffe0ff */
[----:B--2---:R-:W-:Y:S02]  /*40e0*/  UIMAD.WIDE.U32 UR8, UR7, UR5, URZ ;  /* 0x00000005070872a5 */ /* 0x004fe4000f8e00ff */
[----:B-1----:R-:W-:Y:S01]  /*40f0*/  @P0 IMAD.MOV.U32 R4, RZ, RZ, 0x1 ;  /* 0x00000001ff040424 */ /* 0x002fe200078e00ff */
[----:B------:R-:W1:Y:S03]  /*4100*/  LDCU UR5, c[0x0][0x5d0] ;  /* 0x0000ba00ff0577ac */ /* 0x000e660008000800 */
[----:B------:R2:W-:Y:S01]  /*4110*/  @P0 SYNCS.ARRIVE.TRANS64.RED.ART0 RZ, [UR26], R4 ;  /* 0x00000004ffff09a7 */ /* 0x0005e2000850041a */
[----:B------:R-:W-:Y:S02]  /*4120*/  UIADD3 UR6, UPT, UPT, UR7, -UR9, URZ ;  /* 0x8000000907067290 */ /* 0x000fe4000fffe0ff */
[----:B------:R-:W-:Y:S02]  /*4130*/  USEL UR28, UR28, URZ, UP0 ;  /* 0x000000ff1c1c7287 */ /* 0x000fe40008000000 */
[----:B------:R-:W-:-:S04]  /*4140*/  USHF.R.U32.HI UR6, URZ, UR20, UR6 ;  /* 0x00000014ff067299 */ /* 0x000fc80008011606 */
[----:B------:R-:W-:-:S04]  /*4150*/  UIADD3 UR6, UPT, UPT, UR9, UR6, URZ ;  /* 0x0000000609067290 */ /* 0x000fc8000fffe0ff */
[----:B------:R-:W-:-:S04]  /*4160*/  USHF.R.U32.HI UR8, URZ, UR19, UR6 ;  /* 0x00000013ff087299 */ /* 0x000fc80008011606 */
[----:B------:R-:W-:-:S04]  /*4170*/  UIADD3 UR8, UPT, UPT, -UR8, URZ, URZ ;  /* 0x000000ff08087290 */ /* 0x000fc8000fffe1ff */
[----:B------:R-:W-:-:S04]  /*4180*/  UIMAD UR8, UR4, UR8, UR7 ;  /* 0x00000008040872a4 */ /* 0x000fc8000f8e0207 */
[----:B-1----:R-:W-:Y:S01]  /*4190*/  UIMAD.WIDE.U32 UR12, UR8, UR5, URZ ;  /* 0x00000005080c72a5 */ /* 0x002fe2000f8e00ff */
[----:B------:R-:W1:Y:S06]  /*41a0*/  LDCU.64 UR4, c[0x0][0x5d8] ;  /* 0x0000bb00ff0477ac */ /* 0x000e6c0008000a00 */
[----:B------:R-:W-:Y:S02]  /*41b0*/  UMOV UR9, UR13 ;  /* 0x0000000d00097c82 */ /* 0x000fe40008000000 */
[----:B------:R-:W-:-:S04]  /*41c0*/  UIADD3 UR6, UPT, UPT, UR8, -UR9, URZ ;  /* 0x8000000908067290 */ /* 0x000fc8000fffe0ff */
[----:B------:R-:W-:-:S04]  /*41d0*/  USHF.R.U32.HI UR6, URZ, UR18, UR6 ;  /* 0x00000012ff067299 */ /* 0x000fc80008011606 */
[----:B------:R-:W-:-:S04]  /*41e0*/  UIADD3 UR6, UPT, UPT, UR9, UR6, URZ ;  /* 0x0000000609067290 */ /* 0x000fc8000fffe0ff */
[----:B------:R-:W-:-:S04]  /*41f0*/  USHF.R.U32.HI UR6, URZ, UR15, UR6 ;  /* 0x0000000fff067299 */ /* 0x000fc80008011606 */
[----:B-1----:R-:W-:-:S07]  /*4200*/  UIMAD.WIDE.U32 UR12, UR6, UR5, URZ ;  /* 0x00000005060c72a5 */ /* 0x002fce000f8e00ff */
[----:B------:R-:W-:Y:S02]  /*4210*/  UMOV UR9, UR13 ;  /* 0x0000000d00097c82 */ /* 0x000fe40008000000 */
[----:B------:R-:W-:-:S04]  /*4220*/  UIADD3 UR5, UPT, UPT, UR6, -UR9, URZ ;  /* 0x8000000906057290 */ /* 0x000fc8000fffe0ff */
[----:B------:R-:W-:-:S04]  /*4230*/  USHF.R.U32.HI UR5, URZ, UR17, UR5 ;  /* 0x00000011ff057299 */ /* 0x000fc80008011605 */
[----:B------:R-:W-:-:S04]  /*4240*/  UIADD3 UR9, UPT, UPT, UR9, UR5, URZ ;  /* 0x0000000509097290 */ /* 0x000fc8000fffe0ff */
[----:B------:R-:W-:-:S03]  /*4250*/  USHF.R.U32.HI UR9, URZ, UR16, UR9 ;  /* 0x00000010ff097299 */ /* 0x000fc60008011609 */
[----:B------:R-:W1:Y:S01]  /*4260*/  LDCU UR5, c[0x0][0x5cc] ;  /* 0x0000b980ff0577ac */ /* 0x000e620008000800 */
[----:B------:R-:W-:-:S04]  /*4270*/  UIADD3 UR9, UPT, UPT, -UR9, URZ, URZ ;  /* 0x000000ff09097290 */ /* 0x000fc8000fffe1ff */
[----:B------:R-:W-:Y:S02]  /*4280*/  UIMAD UR34, UR4, UR9, UR6 ;  /* 0x00000009042272a4 */ /* 0x000fe4000f8e0206 */
[----:B------:R-:W-:Y:S02]  /*4290*/  USEL UR4, URZ, 0x1, UP0 ;  /* 0x00000001ff047887 */ /* 0x000fe40008000000 */
[----:B------:R-:W-:Y:S02]  /*42a0*/  UISETP.GE.AND UP0, UPT, UR7, 0x200, UPT ;  /* 0x000002000700788c */ /* 0x000fe4000bf06270 */
[----:B------:R-:W-:Y:S02]  /*42b0*/  UIADD3 UR6, UPT, UPT, -UR6, URZ, URZ ;  /* 0x000000ff06067290 */ /* 0x000fe4000fffe1ff */
[----:B------:R-:W-:Y:S02]  /*42c0*/  LOP3.LUT R2, R2, UR4, RZ, 0x3c, !PT ;  /* 0x0000000402027c12 */ /* 0x000fe4000f8e3cff */
[----:B-1----:R-:W-:-:S03]  /*42d0*/  UIMAD UR5, UR5, UR6, UR8 ;  /* 0x00000006050572a4 */ /* 0x002fc6000f8e0208 */
[----:B--2---:R-:W-:Y:S09]  /*42e0*/  BRA.U !UP0, `(.L_x_50) ;  /* 0xffffffe108f47547 */ /* 0x004ff2000b83ffff */
.L_x_46:
[----:B------:R-:W-:-:S09]  /*42f0*/  UISETP.NE.AND UP0, UPT, UR23, URZ, UPT ;  /* 0x000000ff1700728c */ /* 0x000fd2000bf05270 */
[----:B------:R-:W-:Y:S05]  /*4300*/  BRA.U UP0, `(.L_x_51) ;  /* 0x0000000100207547 */ /* 0x000fea000b800000 */
[----:B------:R-:W1:Y:S01]  /*4310*/  S2UR UR4, SR_CgaCtaId ;  /* 0x00000000000479c3 */ /* 0x000e620000008800 */
[----:B------:R-:W-:Y:S01]  /*4320*/  ELECT P0, URZ, PT ;  /* 0x0000000000ff782f */ /* 0x000fe20003800000 */
[----:B------:R-:W-:-:S06]  /*4330*/  IMAD.MOV.U32 R2, RZ, RZ, 0x1 ;  /* 0x00000001ff027424 */ /* 0x000fcc00078e00ff */
[----:B------:R-:W-:Y:S06]  /*4340*/  UVIRTCOUNT.DEALLOC.SMPOOL 0x80 ;  /* 0x000000800000784c */ /* 0x000fec0000000000 */
[----:B------:R-:W-:Y:S01]  /*4350*/  @P0 MOV R3, 0x40 ;  /* 0x0000004000030802 */ /* 0x000fe20000000f00 */
[----:B-1----:R-:W-:-:S05]  /*4360*/  @P0 IMAD.U32 R0, RZ, RZ, UR4 ;  /* 0x00000004ff000e24 */ /* 0x002fca000f8e00ff */
[----:B------:R-:W-:-:S05]  /*4370*/  @P0 LEA R3, R0, R3, 0x18 ;  /* 0x0000000300030211 */ /* 0x000fca00078ec0ff */
[----:B------:R1:W-:Y:S02]  /*4380*/  @P0 STS.U8 [R3], R2 ;  /* 0x0000000203000388 */ /* 0x0003e40000000000 */
.L_x_51:
[----:B------:R-:W-:Y:S06]  /*4390*/  BAR.SYNC.DEFER_BLOCKING 0x1, 0x80 ;  /* 0x0042000000007b1d */ /* 0x000fec0000010000 */
[----:B------:R-:W-:Y:S05]  /*43a0*/  BRA.U UP0, `(.L_x_52) ;  /* 0x0000000100c47547 */ /* 0x000fea000b800000 */
[----:B-1----:R-:W1:Y:S01]  /*43b0*/  S2R R3, SR_CgaCtaId ;  /* 0x0000000000037919 */ /* 0x002e620000008800 */
[----:B------:R-:W-:Y:S02]  /*43c0*/  MOV R2, 0x400 ;  /* 0x0000040000027802 */ /* 0x000fe40000000f00 */
[----:B------:R-:W-:Y:S01]  /*43d0*/  LOP3.LUT R4, R0, 0x1, RZ, 0x3c, !PT ;  /* 0x0000000100047812 */ /* 0x000fe200078e3cff */
[----:B------:R-:W-:Y:S01]  /*43e0*/  IMAD.MOV.U32 R0, RZ, RZ, 0x1 ;  /* 0x00000001ff007424 */ /* 0x000fe200078e00ff */
[----:B-1----:R-:W-:-:S05]  /*43f0*/  LEA R2, R3, R2, 0x18 ;  /* 0x0000000203027211 */ /* 0x002fca00078ec0ff */
[----:B------:R-:W-:-:S05]  /*4400*/  VIADD R5, R2, 0x90 ;  /* 0x0000009002057836 */ /* 0x000fca0000000000 */
[----:B------:R-:W-:-:S04]  /*4410*/  PRMT R5, R4, 0x654, R5 ;  /* 0x0000065404057816 */ /* 0x000fc80000000005 */
[----:B------:R1:W-:Y:S01]  /*4420*/  SYNCS.ARRIVE.TRANS64.RED.ART0 RZ, [R5+URZ], R0 ;  /* 0x0000000005ff79a7 */ /* 0x0003e200085004ff */
[----:B------:R-:W2:Y:S02]  /*4430*/  SYNCS.PHASECHK.TRANS64.TRYWAIT P0, [R2+URZ+0x90], RZ ;  /* 0x000090ff020075a7 */ /* 0x000ea400080011ff */
[----:B-12---:R-:W-:Y:S05]  /*4440*/  @!P0 BRA `(.L_x_53) ;  /* 0x0000000400848947 */ /* 0x006fea0003800000 */
.L_x_67:
[----:B------:R-:W-:Y:S01]  /*4450*/  NOP ;  /* 0x0000000000007918 */ /* 0x000fe20000000000 */
[----:B------:R-:W-:Y:S01]  /*4460*/  MOV R0, 0x50 ;  /* 0x0000005000007802 */ /* 0x000fe20000000f00 */
[----:B------:R-:W-:Y:S01]  /*4470*/  ULOP3.LUT UR8, UR11, 0xffff, URZ, 0xc0, !UPT ;  /* 0x0000ffff0b087892 */ /* 0x000fe2000f8ec0ff */
[----:B------:R-:W-:Y:S02]  /*4480*/  UMOV UR5, 0x1 ;  /* 0x0000000100057882 */ /* 0x000fe40000000000 */
[----:B------:R-:W-:Y:S01]  /*4490*/  LEA R3, R3, R0, 0x18 ;  /* 0x0000000003037211 */ /* 0x000fe200078ec0ff */
[----:B------:R-:W-:Y:S01]  /*44a0*/  USHF.R.U32.HI UR8, URZ, 0x5, UR8 ;  /* 0x00000005ff087899 */ /* 0x000fe20008011608 */
[----:B------:R-:W-:-:S03]  /*44b0*/  UMOV UR4, 0xff ;  /* 0x000000ff00047882 */ /* 0x000fc60000000000 */
[----:B------:R-:W2:Y:S01]  /*44c0*/  LDS R0, [R3] ;  /* 0x0000000003007984 */ /* 0x000ea20000000800 */
[----:B------:R-:W-:Y:S02]  /*44d0*/  UIADD3 UR7, UPT, UPT, UR8, 0x10, URZ ;  /* 0x0000001008077890 */ /* 0x000fe4000fffe0ff */
[----:B------:R-:W-:Y:S02]  /*44e0*/  USHF.L.U32 UR4, UR4, UR8, URZ ;  /* 0x0000000804047299 */ /* 0x000fe400080006ff */
[----:B------:R-:W-:-:S04]  /*44f0*/  USHF.L.U32 UR7, UR5, UR7, URZ ;  /* 0x0000000705077299 */ /* 0x000fc800080006ff */
[----:B------:R-:W-:-:S04]  /*4500*/  ULOP3.LUT UR7, UR7, UR4, URZ, 0xfc, !UPT ;  /* 0x0000000407077292 */ /* 0x000fc8000f8efcff */
[----:B------:R-:W-:Y:S01]  /*4510*/  ULOP3.LUT UR5, UR7, 0xffff, URZ, 0xc0, !UPT ;  /* 0x0000ffff07057892 */ /* 0x000fe2000f8ec0ff */
[----:B--2---:R-:W-:-:S13]  /*4520*/  R2UR UR6, R0 ;  /* 0x00000000000672ca */ /* 0x004fda00000e0000 */
[----:B------:R-:W-:-:S04]  /*4530*/  ULOP3.LUT UR4, UR7, 0xffff, UR6, 0x80, !UPT ;  /* 0x0000ffff07047892 */ /* 0x000fc8000f8e8006 */
[----:B------:R-:W-:-:S09]  /*4540*/  UISETP.NE.AND UP0, UPT, UR4, UR5, UPT ;  /* 0x000000050400728c */ /* 0x000fd2000bf05270 */
[----:B------:R-:W-:Y:S05]  /*4550*/  BRA.U UP0, `(.L_x_54) ;  /* 0x00000001004c7547 */ /* 0x000fea000b800000 */
[----:B------:R-:W-:Y:S02]  /*4560*/  USHF.R.U32.HI UR4, URZ, 0x10, UR7 ;  /* 0x00000010ff047899 */ /* 0x000fe40008011607 */
[----:B------:R-:W-:-:S04]  /*4570*/  USHF.R.U32.HI UR5, URZ, 0x10, UR6 ;  /* 0x00000010ff057899 */ /* 0x000fc80008011606 */
[----:B------:R-:W-:-:S04]  /*4580*/  ULOP3.LUT UR5, UR5, UR4, URZ, 0xc0, !UPT ;  /* 0x0000000405057292 */ /* 0x000fc8000f8ec0ff */
[----:B------:R-:W-:-:S09]  /*4590*/  UISETP.NE.AND UP0, UPT, UR5, UR4, UPT ;  /* 0x000000040500728c */ /* 0x000fd2000bf05270 */
[----:B------:R-:W-:Y:S05]  /*45a0*/  BRA.U UP0, `(.L_x_55) ;  /* 0x00000001002c7547 */ /* 0x000fea000b800000 */
[----:B-1----:R-:W1:Y:S01]  /*45b0*/  S2R R2, SR_LANEID ;  /* 0x0000000000027919 */ /* 0x002e620000000000 */
[----:B------:R-:W-:Y:S01]  /*45c0*/  ULOP3.LUT UR7, URZ, UR7, URZ, 0x33, !UPT ;  /* 0x00000007ff077292 */ /* 0x000fe2000f8e33ff */
[----:B------:R-:W-:Y:S02]  /*45d0*/  VOTEU.ANY UR5, UPT, PT ;  /* 0x0000000000057886 */ /* 0x000fe400038e0100 */
[----:B------:R-:W-:-:S03]  /*45e0*/  UFLO.U32 UR5, UR5 ;  /* 0x00000005000572bd */ /* 0x000fc600080e0000 */
[----:B------:R-:W-:-:S04]  /*45f0*/  IMAD.U32 R0, RZ, RZ, UR7 ;  /* 0x00000007ff007e24 */ /* 0x000fc8000f8e00ff */
[----:B------:R-:W2:Y:S02]  /*4600*/  REDUX UR4, R0 ;  /* 0x00000000000473c4 */ /* 0x000ea40000000000 */
[----:B------:R3:W-:Y:S01]  /*4610*/  UTCATOMSWS.AND URZ, UR7 ;  /* 0x0000000700ff79e3 */ /* 0x0007e20008000000 */
[----:B-1----:R-:W-:Y:S02]  /*4620*/  ISETP.EQ.U32.AND P0, PT, R2, UR5, PT ;  /* 0x0000000502007c0c */ /* 0x002fe4000bf02070 */
[----:B--2---:R-:W-:-:S11]  /*4630*/  MOV R2, UR4 ;  /* 0x0000000400027c02 */ /* 0x004fd60008000f00 */
[----:B------:R3:W-:Y:S01]  /*4640*/  @P0 ATOMS.AND RZ, [R3], R2 ;  /* 0x0000000203ff038c */ /* 0x0007e20002800000 */
[----:B------:R-:W-:Y:S05]  /*4650*/  BRA `(.L_x_56) ;  /* 0x0000000000147947 */ /* 0x000fea0003800000 */
.L_x_55:
[----:B-1----:R-:W-:Y:S02]  /*4660*/  MOV R2, 0x4680 ;  /* 0x0000468000027802 */ /* 0x002fe40000000f00 */
[----:B------:R-:W-:Y:S05]  /*4670*/  CALL.REL.NOINC `($__internal_0_$__cuda_sm10x_tcgen05_guardrail_trap_col_being_dealloced_not_returned_by_alloc) ;  /* 0x00000004000c7944 */ /* 0x000fea0003c00000 */
[----:B------:R-:W-:Y:S05]  /*4680*/  BRA `(.L_x_56) ;  /* 0x0000000000087947 */ /* 0x000fea0003800000 */
.L_x_54:
[----:B-1----:R-:W-:Y:S02]  /*4690*/  MOV R2, 0x46b0 ;  /* 0x000046b000027802 */ /* 0x002fe40000000f00 */
[----:B------:R-:W-:Y:S05]  /*46a0*/  CALL.REL.NOINC `($__internal_2_$__cuda_sm10x_tcgen05_guardrail_trap_unallocated_columns_being_dealloced) ;  /* 0x0000000400187944 */ /* 0x000fea0003c00000 */
.L_x_56:
[----:B------:R-:W-:Y:S01]  /*46b0*/  NOP ;  /* 0x0000000000007918 */ /* 0x000fe20000000000 */
.L_x_52:
[----:B------:R-:W-:-:S04]  /*46c0*/  DEPBAR.LE SB0, 0x0 ;  /* 0x000080000000791a */ /* 0x000fc80000000000 */
[----:B---3--:R-:W-:Y:S05]  /*46d0*/  EXIT ;  /* 0x000000000000794d */ /* 0x008fea0003800000 */
.L_x_19:
[----:B------:R-:W-:Y:S02]  /*46e0*/  MOV R2, UR4 ;  /* 0x0000000400027c02 */ /* 0x000fe40008000f00 */
[----:B------:R-:W-:Y:S02]  /*46f0*/  MOV R3, UR4 ;  /* 0x0000000400037c02 */ /* 0x000fe40008000f00 */
[----:B------:R-:W-:-:S07]  /*4700*/  MOV R0, UR9 ;  /* 0x0000000900007c02 */ /* 0x000fce0008000f00 */
.L_x_57:
[----:B-1----:R1:W2:Y:S02]  /*4710*/  SYNCS.PHASECHK.TRANS64.TRYWAIT P0, [R0+URZ+0x38], R3 ;  /* 0x00003803000075a7 */ /* 0x0022a400080011ff */
[----:B--2---:R-:W-:Y:S05]  /*4720*/  @!P0 NANOSLEEP.SYNCS 0x989680 ;  /* 0x009896800000895d */ /* 0x004fea0003900000 */
[----:B------:R-:W2:Y:S02]  /*4730*/  @!P0 SYNCS.PHASECHK.TRANS64 P0, [R0+URZ+0x38], R3 ;  /* 0x00003803000085a7 */ /* 0x000ea400080010ff */
[----:B--2---:R-:W-:Y:S05]  /*4740*/  @!P0 BRA `(.L_x_57) ;  /* 0xfffffffc00f08947 */ /* 0x004fea000383ffff */
[----:B------:R-:W-:Y:S05]  /*4750*/  BRA `(.L_x_18) ;  /* 0xffffffc400347947 */ /* 0x000fea000383ffff */
.L_x_23:
[----:B------:R-:W-:Y:S02]  /*4760*/  MOV R2, UR6 ;  /* 0x0000000600027c02 */ /* 0x000fe40008000f00 */
[----:B------:R-:W-:Y:S02]  /*4770*/  MOV R3, UR6 ;  /* 0x0000000600037c02 */ /* 0x000fe40008000f00 */
[----:B------:R-:W-:-:S07]  /*4780*/  MOV R0, UR5 ;  /* 0x0000000500007c02 */ /* 0x000fce0008000f00 */
.L_x_58:
[----:B-1----:R1:W5:Y:S02]  /*4790*/  SYNCS.PHASECHK.TRANS64.TRYWAIT P0, [R0+URZ+0x38], R3 ;  /* 0x00003803000075a7 */ /* 0x00236400080011ff */
[----:B-----5:R-:W-:Y:S05]  /*47a0*/  @!P0 NANOSLEEP.SYNCS 0x989680 ;  /* 0x009896800000895d */ /* 0x020fea0003900000 */
[----:B------:R-:W5:Y:S02]  /*47b0*/  @!P0 SYNCS.PHASECHK.TRANS64 P0, [R0+URZ+0x38], R3 ;  /* 0x00003803000085a7 */ /* 0x000f6400080010ff */
[----:B-----5:R-:W-:Y:S05]  /*47c0*/  @!P0 BRA `(.L_x_58) ;  /* 0xfffffffc00f08947 */ /* 0x020fea000383ffff */
[----:B------:R-:W-:Y:S05]  /*47d0*/  BRA `(.L_x_59) ;  /* 0xffffffc8007c7947 */ /* 0x000fea000383ffff */
.L_x_27:
[----:B------:R-:W-:Y:S02]  /*47e0*/  MOV R0, UR6 ;  /* 0x0000000600007c02 */ /* 0x000fe40008000f00 */
[----:B------:R-:W-:-:S07]  /*47f0*/  MOV R3, R2 ;  /* 0x0000000200037202 */ /* 0x000fce0000000f00 */
.L_x_60:
[----:B-1----:R1:W4:Y:S02]  /*4800*/  SYNCS.PHASECHK.TRANS64.TRYWAIT P0, [R0+URZ+0x80], R3 ;  /* 0x00008003000075a7 */ /* 0x00232400080011ff */
[----:B----4-:R-:W-:Y:S05]  /*4810*/  @!P0 NANOSLEEP.SYNCS 0x989680 ;  /* 0x009896800000895d */ /* 0x010fea0003900000 */
[----:B------:R-:W4:Y:S02]  /*4820*/  @!P0 SYNCS.PHASECHK.TRANS64 P0, [R0+URZ+0x80], R3 ;  /* 0x00008003000085a7 */ /* 0x000f2400080010ff */
[----:B----4-:R-:W-:Y:S05]  /*4830*/  @!P0 BRA `(.L_x_60) ;  /* 0xfffffffc00f08947 */ /* 0x010fea000383ffff */
[----:B------:R-:W-:Y:S05]  /*4840*/  BRA `(.L_x_26) ;  /* 0xffffffcc00747947 */ /* 0x000fea000383ffff */
.L_x_30:
[----:B------:R-:W-:Y:S02]  /*4850*/  MOV R2, UR10 ;  /* 0x0000000a00027c02 */ /* 0x000fe40008000f00 */
[----:B------:R-:W-:Y:S02]  /*4860*/  MOV R3, UR10 ;  /* 0x0000000a00037c02 */ /* 0x000fe40008000f00 */
[----:B------:R-:W-:Y:S07]  /*4870*/  MOV R0, UR5 ;  /* 0x0000000500007c02 */ /* 0x000fee0008000f00 */
.L_x_61:
[----:B-1----:R1:W4:Y:S02]  /*4880*/  SYNCS.PHASECHK.TRANS64.TRYWAIT P0, [R0+URZ], R3 ;  /* 0x00000003000075a7 */ /* 0x00232400080011ff */
[----:B----4-:R-:W-:Y:S05]  /*4890*/  @!P0 NANOSLEEP.SYNCS 0x989680 ;  /* 0x009896800000895d */ /* 0x010fea0003900000 */
[----:B------:R-:W4:Y:S02]  /*48a0*/  @!P0 SYNCS.PHASECHK.TRANS64 P0, [R0+URZ], R3 ;  /* 0x00000003000085a7 */ /* 0x000f2400080010ff */
[----:B----4-:R-:W-:Y:S05]  /*48b0*/  @!P0 BRA `(.L_x_61) ;  /* 0xfffffffc00f08947 */ /* 0x010fea000383ffff */
[----:B------:R-:W-:Y:S05]  /*48c0*/  BRA `(.L_x_29) ;  /* 0xffffffcc00b87947 */ /* 0x000fea000383ffff */
.L_x_34:
[----:B------:R-:W-:-:S07]  /*48d0*/  MOV R3, R2 ;  /* 0x0000000200037202 */ /* 0x000fce0000000f00 */
.L_x_62:
[----:B-----5:R5:W4:Y:S02]  /*48e0*/  SYNCS.PHASECHK.TRANS64.TRYWAIT P0, [R0+URZ+0x80], R3 ;  /* 0x00008003000075a7 */ /* 0x020b2400080011ff */
[----:B----4-:R-:W-:Y:S05]  /*48f0*/  @!P0 NANOSLEEP.SYNCS 0x989680 ;  /* 0x009896800000895d */ /* 0x010fea0003900000 */
[----:B------:R-:W4:Y:S02]  /*4900*/  @!P0 SYNCS.PHASECHK.TRANS64 P0, [R0+URZ+0x80], R3 ;  /* 0x00008003000085a7 */ /* 0x000f2400080010ff */
[----:B----4-:R-:W-:Y:S05]  /*4910*/  @!P0 BRA `(.L_x_62) ;  /* 0xfffffffc00f08947 */ /* 0x010fea000383ffff */
[----:B------:R-:W-:Y:S05]  /*4920*/  BRA `(.L_x_24) ;  /* 0xffffffd000687947 */ /* 0x000fea000383ffff */
.L_x_42:
[----:B------:R-:W-:-:S07]  /*4930*/  MOV R15, R14 ;  /* 0x0000000e000f7202 */ /* 0x000fce0000000f00 */
.L_x_63:
[----:B-1----:R1:W2:Y:S02]  /*4940*/  SYNCS.PHASECHK.TRANS64.TRYWAIT P0, [R0+URZ], R15 ;  /* 0x0000000f000075a7 */ /* 0x0022a400080011ff */
[----:B--2---:R-:W-:Y:S05]  /*4950*/  @!P0 NANOSLEEP.SYNCS 0x989680 ;  /* 0x009896800000895d */ /* 0x004fea0003900000 */
[----:B------:R-:W2:Y:S02]  /*4960*/  @!P0 SYNCS.PHASECHK.TRANS64 P0, [R0+URZ], R15 ;  /* 0x0000000f000085a7 */ /* 0x000ea400080010ff */
[----:B--2---:R-:W-:Y:S05]  /*4970*/  @!P0 BRA `(.L_x_63) ;  /* 0xfffffffc00f08947 */ /* 0x004fea000383ffff */
[----:B------:R-:W-:Y:S05]  /*4980*/  BRA `(.L_x_41) ;  /* 0xffffffd400187947 */ /* 0x000fea000383ffff */
.L_x_45:
[----:B------:R-:W-:-:S07]  /*4990*/  MOV R11, R10 ;  /* 0x0000000a000b7202 */ /* 0x000fce0000000f00 */
.L_x_64:
[----:B-1----:R1:W2:Y:S02]  /*49a0*/  SYNCS.PHASECHK.TRANS64.TRYWAIT P0, [R8+URZ], R11 ;  /* 0x0000000b080075a7 */ /* 0x0022a400080011ff */
[----:B--2---:R-:W-:Y:S05]  /*49b0*/  @!P0 NANOSLEEP.SYNCS 0x989680 ;  /* 0x009896800000895d */ /* 0x004fea0003900000 */
[----:B------:R-:W2:Y:S02]  /*49c0*/  @!P0 SYNCS.PHASECHK.TRANS64 P0, [R8+URZ], R11 ;  /* 0x0000000b080085a7 */ /* 0x000ea400080010ff */
[----:B--2---:R-:W-:Y:S05]  /*49d0*/  @!P0 BRA `(.L_x_64) ;  /* 0xfffffffc00f08947 */ /* 0x004fea000383ffff */
[----:B------:R-:W-:Y:S05]  /*49e0*/  BRA `(.L_x_44) ;  /* 0xffffffd400807947 */ /* 0x000fea000383ffff */
.L_x_47:
[----:B------:R-:W-:Y:S02]  /*49f0*/  MOV R4, UR26 ;  /* 0x0000001a00047c02 */ /* 0x000fe40008000f00 */
[----:B------:R-:W-:-:S07]  /*4a00*/  MOV R7, R6 ;  /* 0x0000000600077202 */ /* 0x000fce0000000f00 */
.L_x_65:
[----:B-1----:R1:W2:Y:S02]  /*4a10*/  SYNCS.PHASECHK.TRANS64.TRYWAIT P0, [R4+URZ+0x70], R7 ;  /* 0x00007007040075a7 */ /* 0x0022a400080011ff */
[----:B--2---:R-:W-:Y:S05]  /*4a20*/  @!P0 NANOSLEEP.SYNCS 0x989680 ;  /* 0x009896800000895d */ /* 0x004fea0003900000 */
[----:B------:R-:W2:Y:S02]  /*4a30*/  @!P0 SYNCS.PHASECHK.TRANS64 P0, [R4+URZ+0x70], R7 ;  /* 0x00007007040085a7 */ /* 0x000ea400080010ff */
[----:B--2---:R-:W-:Y:S05]  /*4a40*/  @!P0 BRA `(.L_x_65) ;  /* 0xfffffffc00f08947 */ /* 0x004fea000383ffff */
[----:B------:R-:W-:Y:S05]  /*4a50*/  BRA `(.L_x_66) ;  /* 0xffffffdc00687947 */ /* 0x000fea000383ffff */
.L_x_53:
[----:B-1----:R1:W2:Y:S02]  /*4a60*/  SYNCS.PHASECHK.TRANS64.TRYWAIT P0, [R2+URZ+0x90], RZ ;  /* 0x000090ff020075a7 */ /* 0x0022a400080011ff */
[----:B--2---:R-:W-:Y:S05]  /*4a70*/  @!P0 NANOSLEEP.SYNCS 0x989680 ;  /* 0x009896800000895d */ /* 0x004fea0003900000 */
[----:B------:R-:W2:Y:S02]  /*4a80*/  @!P0 SYNCS.PHASECHK.TRANS64 P0, [R2+URZ+0x90], RZ ;  /* 0x000090ff020085a7 */ /* 0x000ea400080010ff */
[----:B--2---:R-:W-:Y:S05]  /*4a90*/  @!P0 BRA `(.L_x_53) ;  /* 0xfffffffc00f08947 */ /* 0x004fea000383ffff */
[----:B------:R-:W-:Y:S05]  /*4aa0*/  BRA `(.L_x_67) ;  /* 0xfffffff800687947 */ /* 0x000fea000383ffff */
        .weak           $__internal_0_$__cuda_sm10x_tcgen05_guardrail_trap_col_being_dealloced_not_returned_by_alloc
        .type           $__internal_0_$__cuda_sm10x_tcgen05_guardrail_trap_col_being_dealloced_not_returned_by_alloc,@function
        .size           $__internal_0_$__cuda_sm10x_tcgen05_guardrail_trap_col_being_dealloced_not_returned_by_alloc,($__internal_1_$__cuda_sm10x_tcgen05_guardrail_trap_phase_invalid_during_alloc - $__internal_0_$__cuda_sm10x_tcgen05_guardrail_trap_col_being_dealloced_not_returned_by_alloc)
$__internal_0_$__cuda_sm10x_tcgen05_guardrail_trap_col_being_dealloced_not_returned_by_alloc:
[----:B------:R-:W-:Y:S05]  /*4ab0*/  BPT.TRAP 0x1 ;  /* 0x000000040000795c */ /* 0x000fea0000300000 */
[----:B------:R-:W-:-:S04]  /*4ac0*/  HFMA2 R3, -RZ, RZ, 0, 0 ;  /* 0x00000000ff037431 */ /* 0x000fc800000001ff */
[----:B------:R-:W-:Y:S05]  /*4ad0*/  RET.REL.NODEC R2 `(kernel_cutlass_kernel_cudnngemm_swigludense_gemm_persistent_swigluPersistentDenseGemmKernel_object_at__TiledMMA_ThrLayoutVMNK21111000_PermutationMNK____MMAAtom_ThrID21_ShapeMNK25612832_TV_0) ;  /* 0xffffffb402487950 */ /* 0x000fea0003c3ffff */
        .weak           $__internal_1_$__cuda_sm10x_tcgen05_guardrail_trap_phase_invalid_during_alloc
        .type           $__internal_1_$__cuda_sm10x_tcgen05_guardrail_trap_phase_invalid_during_alloc,@function
        .size           $__internal_1_$__cuda_sm10x_tcgen05_guardrail_trap_phase_invalid_during_alloc,($__internal_2_$__cuda_sm10x_tcgen05_guardrail_trap_unallocated_columns_being_dealloced - $__internal_1_$__cuda_sm10x_tcgen05_guardrail_trap_phase_invalid_during_alloc)
$__internal_1_$__cuda_sm10x_tcgen05_guardrail_trap_phase_invalid_during_alloc:
[----:B------:R-:W-:Y:S05]  /*4ae0*/  BPT.TRAP 0x1 ;  /* 0x000000040000795c */ /* 0x000fea0000300000 */
[----:B------:R-:W-:-:S04]  /*4af0*/  MOV R3, 0x0 ;  /* 0x0000000000037802 */ /* 0x000fc80000000f00 */
[----:B------:R-:W-:Y:S05]  /*4b00*/  RET.REL.NODEC R2 `(kernel_cutlass_kernel_cudnngemm_swigludense_gemm_persistent_swigluPersistentDenseGemmKernel_object_at__TiledMMA_ThrLayoutVMNK21111000_PermutationMNK____MMAAtom_ThrID21_ShapeMNK25612832_TV_0) ;  /* 0xffffffb4023c7950 */ /* 0x000fea0003c3ffff */
        .weak           $__internal_2_$__cuda_sm10x_tcgen05_guardrail_trap_unallocated_columns_being_dealloced
        .type           $__internal_2_$__cuda_sm10x_tcgen05_guardrail_trap_unallocated_columns_being_dealloced,@function
        .size           $__internal_2_$__cuda_sm10x_tcgen05_guardrail_trap_unallocated_columns_being_dealloced,(.L_x_71 - $__internal_2_$__cuda_sm10x_tcgen05_guardrail_trap_unallocated_columns_being_dealloced)
$__internal_2_$__cuda_sm10x_tcgen05_guardrail_trap_unallocated_columns_being_dealloced:
[----:B------:R-:W-:Y:S05]  /*4b10*/  BPT.TRAP 0x1 ;  /* 0x000000040000795c */ /* 0x000fea0000300000 */
[----:B------:R-:W-:-:S04]  /*4b20*/  HFMA2 R3, -RZ, RZ, 0, 0 ;  /* 0x00000000ff037431 */ /* 0x000fc800000001ff */
[----:B------:R-:W-:Y:S05]  /*4b30*/  RET.REL.NODEC R2 `(kernel_cutlass_kernel_cudnngemm_swigludense_gemm_persistent_swigluPersistentDenseGemmKernel_object_at__TiledMMA_ThrLayoutVMNK21111000_PermutationMNK____MMAAtom_ThrID21_ShapeMNK25612832_TV_0) ;  /* 0xffffffb402307950 */ /* 0x000fea0003c3ffff */
.L_x_68:
[----:B------:R-:W-:-:S00]  /*4b40*/  BRA `(.L_x_68) ;  /* 0xfffffffc00fc7947 */ /* 0x000fc0000383ffff */
[----:B------:R-:W-:-:S00]  /*4b50*/  NOP ;  /* 0x0000000000007918 */ /* 0x000fc00000000000 */
        /* <DEDUP_REMOVED lines=10> */
.L_x_71:


//--------------------- .nv.shared.kernel_cutlass_kernel_cudnngemm_swigludense_gemm_persistent_swigluPersistentDenseGemmKernel_object_at__TiledMMA_ThrLayoutVMNK21111000_PermutationMNK____MMAAtom_ThrID21_ShapeMNK25612832_TV_0 --------------------------
	.section	.nv.shared.kernel_cutlass_kernel_cudnngemm_swigludense_gemm_persistent_swigluPersistentDenseGemmKernel_object_at__TiledMMA_ThrLayoutVMNK21111000_PermutationMNK____MMAAtom_ThrID21_ShapeMNK25612832_TV_0,"aw",@nobits
	.sectionflags	@""
	.align	1024
	.zero		1024


//--------------------- .nv.shared.reserved.0     --------------------------
	.section	.nv.shared.reserved.0,"aw",@nobits
	.align	8
	.weak		__nv_reservedSMEM_offset_0_alias
	.size		__nv_reservedSMEM_offset_0_alias, 0, 64
	.other		__nv_reservedSMEM_offset_0_alias,@"STO_CUDA_RESERVED_SHARED STV_DEFAULT"
__nv_reservedSMEM_offset_0_alias:
	.zero		0
.nv.shared.reserved.0:
	.zero		64
	.weak		__nv_reservedSMEM_allocation_phase
	.type		__nv_reservedSMEM_allocation_phase,@object
	.size		__nv_reservedSMEM_allocation_phase,(.L_0 - __nv_reservedSMEM_allocation_phase)
__nv_reservedSMEM_allocation_phase:
	.zero		1
.L_0:
	.zero		7
	.weak		__nv_reservedSMEM_devtool_atexit_pc
	.type		__nv_reservedSMEM_devtool_atexit_pc,@object
	.size		__nv_reservedSMEM_devtool_atexit_pc,(__nv_reservedSMEM_allocation_mask - __nv_reservedSMEM_devtool_atexit_pc)
__nv_reservedSMEM_devtool_atexit_pc:
	.zero		8
	.weak		__nv_reservedSMEM_allocation_mask
	.type		__nv_reservedSMEM_allocation_mask,@object
	.size		__nv_reservedSMEM_allocation_mask,(.L_2 - __nv_reservedSMEM_allocation_mask)
__nv_reservedSMEM_allocation_mask:
	.zero		4
.L_2:
	.zero		4
	.weak		__nv_reservedSMEM_tmem_allocation_pipeline_mbarrier
	.type		__nv_reservedSMEM_tmem_allocation_pipeline_mbarrier,@object
	.size		__nv_reservedSMEM_tmem_allocation_pipeline_mbarrier,(__nv_reservedSMEM_tmem_allocation_pipeline_mbarrier_parity - __nv_reservedSMEM_tmem_allocation_pipeline_mbarrier)
__nv_reservedSMEM_tmem_allocation_pipeline_mbarrier:
	.zero		8
	.weak		__nv_reservedSMEM_tmem_allocation_pipeline_mbarrier_parity
	.type		__nv_reservedSMEM_tmem_allocation_pipeline_mbarrier_parity,@object
	.size		__nv_reservedSMEM_tmem_allocation_pipeline_mbarrier_parity,(.L_4 - __nv_reservedSMEM_tmem_allocation_pipeline_mbarrier_parity)
__nv_reservedSMEM_tmem_allocation_pipeline_mbarrier_parity:
	.zero		4
.L_4:


//--------------------- .nv.constant0.kernel_cutlass_kernel_cudnngemm_swigludense_gemm_persistent_swigluPersistentDenseGemmKernel_object_at__TiledMMA_ThrLayoutVMNK21111000_PermutationMNK____MMAAtom_ThrID21_ShapeMNK25612832_TV_0 --------------------------
	.section	.nv.constant0.kernel_cutlass_kernel_cudnngemm_swigludense_gemm_persistent_swigluPersistentDenseGemmKernel_object_at__TiledMMA_ThrLayoutVMNK21111000_PermutationMNK____MMAAtom_ThrID21_ShapeMNK25612832_TV_0,"a",@progbits
	.sectionflags	@""
	.align	4
.nv.constant0.kernel_cutlass_kernel_cudnngemm_swigludense_gemm_persistent_swigluPersistentDenseGemmKernel_object_at__TiledMMA_ThrLayoutVMNK21111000_PermutationMNK____MMAAtom_ThrID21_ShapeMNK25612832_TV_0:
	.zero		1512


//--------------------- SYMBOLS --------------------------

	.type		.nv.reservedSmem.offset0,@object
	.size		.nv.reservedSmem.offset0,0x4
	.type		.nv.reservedSmem.cap,@object
	.size		.nv.reservedSmem.cap,0x4
